	.target	sm_90a

	.elftype	@"ET_EXEC"


//--------------------- .note.nv.tkinfo           --------------------------
	.section	.note.nv.tkinfo,"",@"SHT_NOTE"
	.sectionflags	@"SHF_NOTE_NV_TKINFO"
	.tkinfo
        /*0018*/ 	.word	0x00000002
        /*0030*/ 	.string	""
        /*0030*/ 	.string	"ptxas"
        /*0030*/ 	.string	"Cuda compilation tools, release 13.0, V13.0.88"
        /*0030*/ 	.string	"Build cuda_13.0.r13.0/compiler.36424714_0"
        /*0030*/ 	.string	"-arch sm_90a -m 64 "



//--------------------- .note.nv.cuinfo           --------------------------
	.section	.note.nv.cuinfo,"",@"SHT_NOTE"
	.sectionflags	@"SHF_NOTE_NV_CUINFO"
        /*0018*/ 	.short	0x0002
        /*001a*/ 	.short	0x005a
        /*001c*/ 	.short	0x0082
	.zero		2


//--------------------- .nv.info                  --------------------------
	.section	.nv.info,"",@"SHT_CUDA_INFO"
	.align	4


	//----- nvinfo : EIATTR_REGCOUNT
	.align		4
        /*0000*/ 	.byte	0x04, 0x2f
        /*0002*/ 	.short	(.L_12 - .L_11)
	.align		4
.L_11:
        /*0004*/ 	.word	index@(_ZN7cutlass13device_kernelINS_4gemm6kernel13GemmUniversalIN4cute5tupleIJiiiiEEENS1_10collective13CollectiveMmaINS1_37MainloopSm90TmaGmmaWarpSpecializedFP8ILi9ENS5_IJNS4_1CILi2EEESB_NSA_ILi1EEEEEENS1_35KernelTmaWarpSpecializedCooperativeEEENS5_IJNSA_ILi128EEENSA_ILi64EEESG_EEENS_12float_e5m2_tENS5_IJlSC_lEEESJ_SK_NS4_8TiledMMAINS4_8MMA_AtomIJNS4_4SM904GMMA30MMA_64x64x32_F32E5M2E5M2_SS_TNILNSO_7ScaleInE1ELSQ_1EEEEEENS4_6LayoutINS5_IJSB_SC_SC_EEENS5_IJSC_NSA_ILi0EEESV_EEEEENS5_IJNS4_10UnderscoreESY_SY_EEEEENS4_23SM90_TMA_LOAD_MULTICASTENS4_14ComposedLayoutINS4_7SwizzleILi3ELi4ELi3EEENS4_18smem_ptr_flag_bitsILi8EEENST_INS5_IJNSA_ILi8EEESG_EEENS5_IJSG_SC_EEEEEEEvNS4_8identityES11_S1B_vS1C_EENS_8epilogue10collective6detail29Sm90TmaWarpSpecializedAdapterINS1F_15DefaultEpilogueISJ_SK_SK_NS1E_6thread17LinearCombinationISJ_Li1EffLNS1J_9ScaleType4KindE0ELNS_15FloatRoundStyleE2ESJ_EENS1_15EpilogueDefaultEEEEEvvEEEEvNT_6ParamsE)
        /*0008*/ 	.word	0x000000a8


	//----- nvinfo : EIATTR_FRAME_SIZE
	.align		4
.L_12:
        /*000c*/ 	.byte	0x04, 0x11
        /*000e*/ 	.short	(.L_14 - .L_13)
	.align		4
.L_13:
        /*0010*/ 	.word	index@(_ZN7cutlass13device_kernelINS_4gemm6kernel13GemmUniversalIN4cute5tupleIJiiiiEEENS1_10collective13CollectiveMmaINS1_37MainloopSm90TmaGmmaWarpSpecializedFP8ILi9ENS5_IJNS4_1CILi2EEESB_NSA_ILi1EEEEEENS1_35KernelTmaWarpSpecializedCooperativeEEENS5_IJNSA_ILi128EEENSA_ILi64EEESG_EEENS_12float_e5m2_tENS5_IJlSC_lEEESJ_SK_NS4_8TiledMMAINS4_8MMA_AtomIJNS4_4SM904GMMA30MMA_64x64x32_F32E5M2E5M2_SS_TNILNSO_7ScaleInE1ELSQ_1EEEEEENS4_6LayoutINS5_IJSB_SC_SC_EEENS5_IJSC_NSA_ILi0EEESV_EEEEENS5_IJNS4_10UnderscoreESY_SY_EEEEENS4_23SM90_TMA_LOAD_MULTICASTENS4_14ComposedLayoutINS4_7SwizzleILi3ELi4ELi3EEENS4_18smem_ptr_flag_bitsILi8EEENST_INS5_IJNSA_ILi8EEESG_EEENS5_IJSG_SC_EEEEEEEvNS4_8identityES11_S1B_vS1C_EENS_8epilogue10collective6detail29Sm90TmaWarpSpecializedAdapterINS1F_15DefaultEpilogueISJ_SK_SK_NS1E_6thread17LinearCombinationISJ_Li1EffLNS1J_9ScaleType4KindE0ELNS_15FloatRoundStyleE2ESJ_EENS1_15EpilogueDefaultEEEEEvvEEEEvNT_6ParamsE)
        /*0014*/ 	.word	0x00000000


	//----- nvinfo : EIATTR_MIN_STACK_SIZE
	.align		4
.L_14:
        /*0018*/ 	.byte	0x04, 0x12
        /*001a*/ 	.short	(.L_16 - .L_15)
	.align		4
.L_15:
        /*001c*/ 	.word	index@(_ZN7cutlass13device_kernelINS_4gemm6kernel13GemmUniversalIN4cute5tupleIJiiiiEEENS1_10collective13CollectiveMmaINS1_37MainloopSm90TmaGmmaWarpSpecializedFP8ILi9ENS5_IJNS4_1CILi2EEESB_NSA_ILi1EEEEEENS1_35KernelTmaWarpSpecializedCooperativeEEENS5_IJNSA_ILi128EEENSA_ILi64EEESG_EEENS_12float_e5m2_tENS5_IJlSC_lEEESJ_SK_NS4_8TiledMMAINS4_8MMA_AtomIJNS4_4SM904GMMA30MMA_64x64x32_F32E5M2E5M2_SS_TNILNSO_7ScaleInE1ELSQ_1EEEEEENS4_6LayoutINS5_IJSB_SC_SC_EEENS5_IJSC_NSA_ILi0EEESV_EEEEENS5_IJNS4_10UnderscoreESY_SY_EEEEENS4_23SM90_TMA_LOAD_MULTICASTENS4_14ComposedLayoutINS4_7SwizzleILi3ELi4ELi3EEENS4_18smem_ptr_flag_bitsILi8EEENST_INS5_IJNSA_ILi8EEESG_EEENS5_IJSG_SC_EEEEEEEvNS4_8identityES11_S1B_vS1C_EENS_8epilogue10collective6detail29Sm90TmaWarpSpecializedAdapterINS1F_15DefaultEpilogueISJ_SK_SK_NS1E_6thread17LinearCombinationISJ_Li1EffLNS1J_9ScaleType4KindE0ELNS_15FloatRoundStyleE2ESJ_EENS1_15EpilogueDefaultEEEEEvvEEEEvNT_6ParamsE)
        /*0020*/ 	.word	0x00000000
.L_16:


//--------------------- .nv.compat                --------------------------
	.section	.nv.compat,"",@"SHT_CUDA_COMPAT_INFO"
	.align	4
        /*0000*/ 	.byte	0x02, 0x09, 0x01, 0x00, 0x02, 0x02, 0x04, 0x00, 0x02, 0x05, 0x05, 0x00, 0x03, 0x07, 0x01, 0x01
        /*0010*/ 	.byte	0x02, 0x03, 0x01, 0x00, 0x02, 0x06, 0x01, 0x00, 0x04, 0x0b, 0x08, 0x00, 0x00, 0x00, 0x00, 0x00
        /*0020*/ 	.byte	0x00, 0x00, 0x00, 0x00


//--------------------- .nv.info._ZN7cutlass13device_kernelINS_4gemm6kernel13GemmUniversalIN4cute5tupleIJiiiiEEENS1_10collective13CollectiveMmaINS1_37MainloopSm90TmaGmmaWarpSpecializedFP8ILi9ENS5_IJNS4_1CILi2EEESB_NSA_ILi1EEEEEENS1_35KernelTmaWarpSpecializedCooperativeEEENS5_IJNSA_ILi128EEENSA_ILi64EEESG_EEENS_12float_e5m2_tENS5_IJlSC_lEEESJ_SK_NS4_8TiledMMAINS4_8MMA_AtomIJNS4_4SM904GMMA30MMA_64x64x32_F32E5M2E5M2_SS_TNILNSO_7ScaleInE1ELSQ_1EEEEEENS4_6LayoutINS5_IJSB_SC_SC_EEENS5_IJSC_NSA_ILi0EEESV_EEEEENS5_IJNS4_10UnderscoreESY_SY_EEEEENS4_23SM90_TMA_LOAD_MULTICASTENS4_14ComposedLayoutINS4_7SwizzleILi3ELi4ELi3EEENS4_18smem_ptr_flag_bitsILi8EEENST_INS5_IJNSA_ILi8EEESG_EEENS5_IJSG_SC_EEEEEEEvNS4_8identityES11_S1B_vS1C_EENS_8epilogue10collective6detail29Sm90TmaWarpSpecializedAdapterINS1F_15DefaultEpilogueISJ_SK_SK_NS1E_6thread17LinearCombinationISJ_Li1EffLNS1J_9ScaleType4KindE0ELNS_15FloatRoundStyleE2ESJ_EENS1_15EpilogueDefaultEEEEEvvEEEEvNT_6ParamsE --------------------------
	.section	.nv.info._ZN7cutlass13device_kernelINS_4gemm6kernel13GemmUniversalIN4cute5tupleIJiiiiEEENS1_10collective13CollectiveMmaINS1_37MainloopSm90TmaGmmaWarpSpecializedFP8ILi9ENS5_IJNS4_1CILi2EEESB_NSA_ILi1EEEEEENS1_35KernelTmaWarpSpecializedCooperativeEEENS5_IJNSA_ILi128EEENSA_ILi64EEESG_EEENS_12float_e5m2_tENS5_IJlSC_lEEESJ_SK_NS4_8TiledMMAINS4_8MMA_AtomIJNS4_4SM904GMMA30MMA_64x64x32_F32E5M2E5M2_SS_TNILNSO_7ScaleInE1ELSQ_1EEEEEENS4_6LayoutINS5_IJSB_SC_SC_EEENS5_IJSC_NSA_ILi0EEESV_EEEEENS5_IJNS4_10UnderscoreESY_SY_EEEEENS4_23SM90_TMA_LOAD_MULTICASTENS4_14ComposedLayoutINS4_7SwizzleILi3ELi4ELi3EEENS4_18smem_ptr_flag_bitsILi8EEENST_INS5_IJNSA_ILi8EEESG_EEENS5_IJSG_SC_EEEEEEEvNS4_8identityES11_S1B_vS1C_EENS_8epilogue10collective6detail29Sm90TmaWarpSpecializedAdapterINS1F_15DefaultEpilogueISJ_SK_SK_NS1E_6thread17LinearCombinationISJ_Li1EffLNS1J_9ScaleType4KindE0ELNS_15FloatRoundStyleE2ESJ_EENS1_15EpilogueDefaultEEEEEvvEEEEvNT_6ParamsE,"",@"SHT_CUDA_INFO"
	.sectionflags	@""
	.align	4


	//----- nvinfo : EIATTR_CUDA_API_VERSION
	.align		4
        /*0000*/ 	.byte	0x04, 0x37
        /*0002*/ 	.short	(.L_18 - .L_17)
.L_17:
        /*0004*/ 	.word	0x00000082


	//----- nvinfo : EIATTR_KPARAM_INFO
	.align		4
.L_18:
        /*0008*/ 	.byte	0x04, 0x17
        /*000a*/ 	.short	(.L_20 - .L_19)
.L_19:
        /*000c*/ 	.word	0x00000000
        /*0010*/ 	.short	0x0000
        /*0012*/ 	.short	0x0070
        /*0014*/ 	.byte	0x00, 0xf0, 0x01, 0x10


	//----- nvinfo : EIATTR_SPARSE_MMA_MASK
	.align		4
.L_20:
        /*0018*/ 	.byte	0x03, 0x50
        /*001a*/ 	.short	0x0000


	//----- nvinfo : EIATTR_MAXREG_COUNT
	.align		4
        /*001c*/ 	.byte	0x03, 0x1b
        /*001e*/ 	.short	0x00a8


	//----- nvinfo : EIATTR_NUM_BARRIERS
	.align		4
        /*0020*/ 	.byte	0x02, 0x4c
        /*0022*/ 	.byte	0x01
	.zero		1


	//----- nvinfo : EIATTR_MERCURY_ISA_VERSION
	.align		4
        /*0024*/ 	.byte	0x03, 0x5f
        /*0026*/ 	.short	0x0101


	//----- nvinfo : EIATTR_INT_WARP_WIDE_INSTR_OFFSETS
	.align		4
        /*0028*/ 	.byte	0x04, 0x31
        /*002a*/ 	.short	(.L_22 - .L_21)


	//   ....[0]....
.L_21:
        /*002c*/ 	.word	0x00000540


	//   ....[1]....
        /*0030*/ 	.word	0x00000670


	//   ....[2]....
        /*0034*/ 	.word	0x00000750


	//----- nvinfo : EIATTR_COOP_GROUP_MASK_REGIDS
	.align		4
.L_22:
        /*0038*/ 	.byte	0x04, 0x29
        /*003a*/ 	.short	(.L_24 - .L_23)


	//   ....[0]....
.L_23:
        /*003c*/ 	.word	0xffffffff


	//   ....[1]....
        /*0040*/ 	.word	0xffffffff


	//   ....[2]....
        /*0044*/ 	.word	0xffffffff


	//   ....[3]....
        /*0048*/ 	.word	0xffffffff


	//   ....[4]....
        /*004c*/ 	.word	0xffffffff


	//   ....[5]....
        /*0050*/ 	.word	0xffffffff


	//----- nvinfo : EIATTR_COOP_GROUP_INSTR_OFFSETS
	.align		4
.L_24:
        /*0054*/ 	.byte	0x04, 0x28
        /*0056*/ 	.short	(.L_26 - .L_25)


	//   ....[0]....
.L_25:
        /*0058*/ 	.word	0x00000060


	//   ....[1]....
        /*005c*/ 	.word	0x00000070


	//   ....[2]....
        /*0060*/ 	.word	0x00000130


	//   ....[3]....
        /*0064*/ 	.word	0x000003a0


	//   ....[4]....
        /*0068*/ 	.word	0x000008c0


	//   ....[5]....
        /*006c*/ 	.word	0x00001330


	//----- nvinfo : EIATTR_REG_RECONFIG
	.align		4
.L_26:
        /*0070*/ 	.byte	0x01, 0x54
	.zero		2


	//----- nvinfo : EIATTR_MBARRIER_INSTR_OFFSETS
	.align		4
        /*0074*/ 	.byte	0x04, 0x39
        /*0076*/ 	.short	(.L_28 - .L_27)


	//   ....[0]....
.L_27:
        /*0078*/ 	.word	0x00000250
        /*007c*/ 	.word	0x000000ff
        /*0080*/ 	.word	0x00000000
        /*0084*/ 	.short	0x0100
        /*0086*/ 	.byte	0x08
	.zero		1


	//   ....[1]....
        /*0088*/ 	.word	0x00000260
        /*008c*/ 	.word	0x000000ff
        /*0090*/ 	.word	0x00000048
        /*0094*/ 	.short	0x0100
        /*0096*/ 	.byte	0x08
	.zero		1


	//   ....[2]....
        /*0098*/ 	.word	0x00000270
        /*009c*/ 	.word	0x000000ff
        /*00a0*/ 	.word	0x00000008
        /*00a4*/ 	.short	0x0100
        /*00a6*/ 	.byte	0x08
	.zero		1


	//   ....[3]....
        /*00a8*/ 	.word	0x00000280
        /*00ac*/ 	.word	0x000000ff
        /*00b0*/ 	.word	0x00000050
        /*00b4*/ 	.short	0x0100
        /*00b6*/ 	.byte	0x08
	.zero		1


	//   ....[4]....
        /*00b8*/ 	.word	0x00000290
        /*00bc*/ 	.word	0x000000ff
        /*00c0*/ 	.word	0x00000010
        /*00c4*/ 	.short	0x0100
        /*00c6*/ 	.byte	0x08
	.zero		1


	//   ....[5]....
        /*00c8*/ 	.word	0x000002a0
        /*00cc*/ 	.word	0x000000ff
        /*00d0*/ 	.word	0x00000058
        /*00d4*/ 	.short	0x0100
        /*00d6*/ 	.byte	0x08
	.zero		1


	//   ....[6]....
        /*00d8*/ 	.word	0x000002b0
        /*00dc*/ 	.word	0x000000ff
        /*00e0*/ 	.word	0x00000018
        /*00e4*/ 	.short	0x0100
        /*00e6*/ 	.byte	0x08
	.zero		1


	//   ....[7]....
        /*00e8*/ 	.word	0x000002c0
        /*00ec*/ 	.word	0x000000ff
        /*00f0*/ 	.word	0x00000060
        /*00f4*/ 	.short	0x0100
        /*00f6*/ 	.byte	0x08
	.zero		1


	//   ....[8]....
        /*00f8*/ 	.word	0x000002d0
        /*00fc*/ 	.word	0x000000ff
        /*0100*/ 	.word	0x00000020
        /*0104*/ 	.short	0x0100
        /*0106*/ 	.byte	0x08
	.zero		1


	//   ....[9]....
        /*0108*/ 	.word	0x000002e0
        /*010c*/ 	.word	0x000000ff
        /*0110*/ 	.word	0x00000068
        /*0114*/ 	.short	0x0100
        /*0116*/ 	.byte	0x08
	.zero		1


	//   ....[10]....
        /*0118*/ 	.word	0x000002f0
        /*011c*/ 	.word	0x000000ff
        /*0120*/ 	.word	0x00000028
        /*0124*/ 	.short	0x0100
        /*0126*/ 	.byte	0x08
	.zero		1


	//   ....[11]....
        /*0128*/ 	.word	0x00000300
        /*012c*/ 	.word	0x000000ff
        /*0130*/ 	.word	0x00000070
        /*0134*/ 	.short	0x0100
        /*0136*/ 	.byte	0x08
	.zero		1


	//   ....[12]....
        /*0138*/ 	.word	0x00000310
        /*013c*/ 	.word	0x000000ff
        /*0140*/ 	.word	0x00000030
        /*0144*/ 	.short	0x0100
        /*0146*/ 	.byte	0x08
	.zero		1


	//   ....[13]....
        /*0148*/ 	.word	0x00000320
        /*014c*/ 	.word	0x000000ff
        /*0150*/ 	.word	0x00000078
        /*0154*/ 	.short	0x0100
        /*0156*/ 	.byte	0x08
	.zero		1


	//   ....[14]....
        /*0158*/ 	.word	0x00000330
        /*015c*/ 	.word	0x000000ff
        /*0160*/ 	.word	0x00000038
        /*0164*/ 	.short	0x0100
        /*0166*/ 	.byte	0x08
	.zero		1


	//   ....[15]....
        /*0168*/ 	.word	0x00000340
        /*016c*/ 	.word	0x000000ff
        /*0170*/ 	.word	0x00000080
        /*0174*/ 	.short	0x0100
        /*0176*/ 	.byte	0x08
	.zero		1


	//   ....[16]....
        /*0178*/ 	.word	0x00000350
        /*017c*/ 	.word	0x000000ff
        /*0180*/ 	.word	0x00000040
        /*0184*/ 	.short	0x0100
        /*0186*/ 	.byte	0x08
	.zero		1


	//   ....[17]....
        /*0188*/ 	.word	0x00000360
        /*018c*/ 	.word	0x000000ff
        /*0190*/ 	.word	0x00000088
        /*0194*/ 	.short	0x0100
        /*0196*/ 	.byte	0x08
	.zero		1


	//   ....[18]....
        /*0198*/ 	.word	0x000007d0
        /*019c*/ 	.word	0x000000ff
        /*01a0*/ 	.word	0x000000a0
        /*01a4*/ 	.short	0x0100
        /*01a6*/ 	.byte	0x06
	.zero		1


	//   ....[19]....
        /*01a8*/ 	.word	0x00000860
        /*01ac*/ 	.word	0x000000ff
        /*01b0*/ 	.word	0x000000a8
        /*01b4*/ 	.short	0x0100
        /*01b6*/ 	.byte	0x06
	.zero		1


	//   ....[20]....
        /*01b8*/ 	.word	0x00001670
        /*01bc*/ 	.word	0x000000ff
        /*01c0*/ 	.word	0x00000000
        /*01c4*/ 	.short	0x010a
        /*01c6*/ 	.byte	0x06
	.zero		1


	//   ....[21]....
        /*01c8*/ 	.word	0x000016b0
        /*01cc*/ 	.word	0x000000ff
        /*01d0*/ 	.word	0x00000000
        /*01d4*/ 	.short	0x010a
        /*01d6*/ 	.byte	0x06
	.zero		1


	//   ....[22]....
        /*01d8*/ 	.word	0x00001db0
        /*01dc*/ 	.word	0x000000ff
        /*01e0*/ 	.word	0x00000000
        /*01e4*/ 	.short	0x010a
        /*01e6*/ 	.byte	0x0c
	.zero		1


	//   ....[23]....
        /*01e8*/ 	.word	0x00001df0
        /*01ec*/ 	.word	0x000000ff
        /*01f0*/ 	.word	0x00000000
        /*01f4*/ 	.short	0x010a
        /*01f6*/ 	.byte	0x0c
	.zero		1


	//   ....[24]....
        /*01f8*/ 	.word	0x000022e0
        /*01fc*/ 	.word	0x0000000a
        /*0200*/ 	.word	0x00000000
        /*0204*/ 	.short	0x0101
        /*0206*/ 	.byte	0x3f
	.zero		1


	//   ....[25]....
        /*0208*/ 	.word	0x00002780
        /*020c*/ 	.word	0x00000008
        /*0210*/ 	.word	0x00000000
        /*0214*/ 	.short	0x0101
        /*0216*/ 	.byte	0x3f
	.zero		1


	//   ....[26]....
        /*0218*/ 	.word	0x00006110
        /*021c*/ 	.word	0x00000014
        /*0220*/ 	.word	0x00000048
        /*0224*/ 	.short	0x010a
        /*0226*/ 	.byte	0x3f
	.zero		1


	//   ....[27]....
        /*0228*/ 	.word	0x000064b0
        /*022c*/ 	.word	0x00000008
        /*0230*/ 	.word	0x000000a8
        /*0234*/ 	.short	0x0101
        /*0236*/ 	.byte	0x3f
	.zero		1


	//   ....[28]....
        /*0238*/ 	.word	0x00006bd0
        /*023c*/ 	.word	0x00000006
        /*0240*/ 	.word	0x00000000
        /*0244*/ 	.short	0x010a
        /*0246*/ 	.byte	0x3f
	.zero		1


	//   ....[29]....
        /*0248*/ 	.word	0x00006c50
        /*024c*/ 	.word	0x00000007
        /*0250*/ 	.word	0x00000000
        /*0254*/ 	.short	0x010a
        /*0256*/ 	.byte	0x3f
	.zero		1


	//   ....[30]....
        /*0258*/ 	.word	0x00006ce0
        /*025c*/ 	.word	0x00000006
        /*0260*/ 	.word	0x00000000
        /*0264*/ 	.short	0x010a
        /*0266*/ 	.byte	0x3f
	.zero		1


	//   ....[31]....
        /*0268*/ 	.word	0x00006d70
        /*026c*/ 	.word	0x00000009
        /*0270*/ 	.word	0x00000000
        /*0274*/ 	.short	0x010a
        /*0276*/ 	.byte	0x3f
	.zero		1


	//   ....[32]....
        /*0278*/ 	.word	0x00006e00
        /*027c*/ 	.word	0x00000006
        /*0280*/ 	.word	0x00000000
        /*0284*/ 	.short	0x010a
        /*0286*/ 	.byte	0x3f
	.zero		1


	//   ....[33]....
        /*0288*/ 	.word	0x00006e90
        /*028c*/ 	.word	0x00000009
        /*0290*/ 	.word	0x00000000
        /*0294*/ 	.short	0x010a
        /*0296*/ 	.byte	0x3f
	.zero		1


	//   ....[34]....
        /*0298*/ 	.word	0x00006f20
        /*029c*/ 	.word	0x0000000a
        /*02a0*/ 	.word	0x00000000
        /*02a4*/ 	.short	0x010a
        /*02a6*/ 	.byte	0x3f
	.zero		1


	//   ....[35]....
        /*02a8*/ 	.word	0x00006fb0
        /*02ac*/ 	.word	0x0000000b
        /*02b0*/ 	.word	0x00000000
        /*02b4*/ 	.short	0x010a
        /*02b6*/ 	.byte	0x3f
	.zero		1


	//   ....[36]....
        /*02b8*/ 	.word	0x00007040
        /*02bc*/ 	.word	0x00000003
        /*02c0*/ 	.word	0x00000000
        /*02c4*/ 	.short	0x010a
        /*02c6*/ 	.byte	0x3f
	.zero		1


	//   ....[37]....
        /*02c8*/ 	.word	0x000070b0
        /*02cc*/ 	.word	0x00000009
        /*02d0*/ 	.word	0x00000000
        /*02d4*/ 	.short	0x010a
        /*02d6*/ 	.byte	0x3f
	.zero		1


	//   ....[38]....
        /*02d8*/ 	.word	0x00007110
        /*02dc*/ 	.word	0x0000000b
        /*02e0*/ 	.word	0x00000000
        /*02e4*/ 	.short	0x010a
        /*02e6*/ 	.byte	0x3f
	.zero		1


	//   ....[39]....
        /*02e8*/ 	.word	0x000071e0
        /*02ec*/ 	.word	0x00000014
        /*02f0*/ 	.word	0x00000048
        /*02f4*/ 	.short	0x010a
        /*02f6*/ 	.byte	0x3f
	.zero		1


	//   ....[40]....
        /*02f8*/ 	.word	0x000072b0
        /*02fc*/ 	.word	0x00000006
        /*0300*/ 	.word	0x00000000
        /*0304*/ 	.short	0x010a
        /*0306*/ 	.byte	0x3f
	.zero		1


	//   ....[41]....
        /*0308*/ 	.word	0x00007300
        /*030c*/ 	.word	0x00000007
        /*0310*/ 	.word	0x00000000
        /*0314*/ 	.short	0x010a
        /*0316*/ 	.byte	0x3f
	.zero		1


	//   ....[42]....
        /*0318*/ 	.word	0x00007350
        /*031c*/ 	.word	0x00000006
        /*0320*/ 	.word	0x00000000
        /*0324*/ 	.short	0x010a
        /*0326*/ 	.byte	0x3f
	.zero		1


	//   ....[43]....
        /*0328*/ 	.word	0x000073a0
        /*032c*/ 	.word	0x00000009
        /*0330*/ 	.word	0x00000000
        /*0334*/ 	.short	0x010a
        /*0336*/ 	.byte	0x3f
	.zero		1


	//   ....[44]....
        /*0338*/ 	.word	0x000073f0
        /*033c*/ 	.word	0x00000006
        /*0340*/ 	.word	0x00000000
        /*0344*/ 	.short	0x010a
        /*0346*/ 	.byte	0x3f
	.zero		1


	//   ....[45]....
        /*0348*/ 	.word	0x00007440
        /*034c*/ 	.word	0x00000009
        /*0350*/ 	.word	0x00000000
        /*0354*/ 	.short	0x010a
        /*0356*/ 	.byte	0x3f
	.zero		1


	//   ....[46]....
        /*0358*/ 	.word	0x00007490
        /*035c*/ 	.word	0x0000000a
        /*0360*/ 	.word	0x00000000
        /*0364*/ 	.short	0x010a
        /*0366*/ 	.byte	0x3f
	.zero		1


	//   ....[47]....
        /*0368*/ 	.word	0x000074e0
        /*036c*/ 	.word	0x0000000b
        /*0370*/ 	.word	0x00000000
        /*0374*/ 	.short	0x010a
        /*0376*/ 	.byte	0x3f
	.zero		1


	//----- nvinfo : EIATTR_NUM_MBARRIERS
	.align		4
.L_28:
        /*0378*/ 	.byte	0x03, 0x38
        /*037a*/ 	.short	0x0014


	//----- nvinfo : EIATTR_EXIT_INSTR_OFFSETS
	.align		4
        /*037c*/ 	.byte	0x04, 0x1c
        /*037e*/ 	.short	(.L_30 - .L_29)


	//   ....[0]....
.L_29:
        /*0380*/ 	.word	0x00000a20


	//   ....[1]....
        /*0384*/ 	.word	0x00001200


	//   ....[2]....
        /*0388*/ 	.word	0x00005750


	//   ....[3]....
        /*038c*/ 	.word	0x00005cb0


	//   ....[4]....
        /*0390*/ 	.word	0x00007090


	//----- nvinfo : EIATTR_MAX_THREADS
	.align		4
.L_30:
        /*0394*/ 	.byte	0x04, 0x05
        /*0396*/ 	.short	(.L_32 - .L_31)
.L_31:
        /*0398*/ 	.word	0x00000180
        /*039c*/ 	.word	0x00000001
        /*03a0*/ 	.word	0x00000001


	//----- nvinfo : EIATTR_CRS_STACK_SIZE
	.align		4
.L_32:
        /*03a4*/ 	.byte	0x04, 0x1e
        /*03a6*/ 	.short	(.L_34 - .L_33)
.L_33:
        /*03a8*/ 	.word	0x00000000


	//----- nvinfo : EIATTR_CBANK_PARAM_SIZE
	.align		4
.L_34:
        /*03ac*/ 	.byte	0x03, 0x19
        /*03ae*/ 	.short	0x0470


	//----- nvinfo : EIATTR_PARAM_CBANK
	.align		4
        /*03b0*/ 	.byte	0x04, 0x0a
        /*03b2*/ 	.short	(.L_36 - .L_35)
	.align		4
.L_35:
        /*03b4*/ 	.word	index@(.nv.constant0._ZN7cutlass13device_kernelINS_4gemm6kernel13GemmUniversalIN4cute5tupleIJiiiiEEENS1_10collective13CollectiveMmaINS1_37MainloopSm90TmaGmmaWarpSpecializedFP8ILi9ENS5_IJNS4_1CILi2EEESB_NSA_ILi1EEEEEENS1_35KernelTmaWarpSpecializedCooperativeEEENS5_IJNSA_ILi128EEENSA_ILi64EEESG_EEENS_12float_e5m2_tENS5_IJlSC_lEEESJ_SK_NS4_8TiledMMAINS4_8MMA_AtomIJNS4_4SM904GMMA30MMA_64x64x32_F32E5M2E5M2_SS_TNILNSO_7ScaleInE1ELSQ_1EEEEEENS4_6LayoutINS5_IJSB_SC_SC_EEENS5_IJSC_NSA_ILi0EEESV_EEEEENS5_IJNS4_10UnderscoreESY_SY_EEEEENS4_23SM90_TMA_LOAD_MULTICASTENS4_14ComposedLayoutINS4_7SwizzleILi3ELi4ELi3EEENS4_18smem_ptr_flag_bitsILi8EEENST_INS5_IJNSA_ILi8EEESG_EEENS5_IJSG_SC_EEEEEEEvNS4_8identityES11_S1B_vS1C_EENS_8epilogue10collective6detail29Sm90TmaWarpSpecializedAdapterINS1F_15DefaultEpilogueISJ_SK_SK_NS1E_6thread17LinearCombinationISJ_Li1EffLNS1J_9ScaleType4KindE0ELNS_15FloatRoundStyleE2ESJ_EENS1_15EpilogueDefaultEEEEEvvEEEEvNT_6ParamsE)
        /*03b8*/ 	.short	0x0210
        /*03ba*/ 	.short	0x0470


	//----- nvinfo : EIATTR_SW_WAR
	.align		4
.L_36:
        /*03bc*/ 	.byte	0x04, 0x36
        /*03be*/ 	.short	(.L_38 - .L_37)
.L_37:
        /*03c0*/ 	.word	0x00000008
.L_38:


//--------------------- .nv.callgraph             --------------------------
	.section	.nv.callgraph,"",@"SHT_CUDA_CALLGRAPH"
	.align	4
	.sectionentsize	8
	.align		4
        /*0000*/ 	.word	0x00000000
	.align		4
        /*0004*/ 	.word	0xffffffff
	.align		4
        /*0008*/ 	.word	0x00000000
	.align		4
        /*000c*/ 	.word	0xfffffffe
	.align		4
        /*0010*/ 	.word	0x00000000
	.align		4
        /*0014*/ 	.word	0xfffffffd
	.align		4
        /*0018*/ 	.word	0x00000000
	.align		4
        /*001c*/ 	.word	0xfffffffc


//--------------------- .nv.constant4             --------------------------
	.section	.nv.constant4,"a",@progbits
	.align	8
	.align		8
.nv.constant4:
        /*0000*/ 	.dword	_ZN39_INTERNAL_86e8dea2_4_k_cu_915992d6_48784cuda3std3__45__cpo5beginE
	.align		8
        /*0008*/ 	.dword	_ZN39_INTERNAL_86e8dea2_4_k_cu_915992d6_48784cuda3std3__45__cpo3endE
	.align		8
        /*0010*/ 	.dword	_ZN39_INTERNAL_86e8dea2_4_k_cu_915992d6_48784cuda3std3__45__cpo6cbeginE
	.align		8
        /*0018*/ 	.dword	_ZN39_INTERNAL_86e8dea2_4_k_cu_915992d6_48784cuda3std3__45__cpo4cendE
	.align		8
        /*0020*/ 	.dword	_ZN39_INTERNAL_86e8dea2_4_k_cu_915992d6_48784cuda3std3__441_GLOBAL__N__86e8dea2_4_k_cu_915992d6_48786ignoreE
	.align		8
        /*0028*/ 	.dword	_ZN39_INTERNAL_86e8dea2_4_k_cu_915992d6_48784cuda3std3__419piecewise_constructE
	.align		8
        /*0030*/ 	.dword	_ZN39_INTERNAL_86e8dea2_4_k_cu_915992d6_48784cuda3std3__48in_placeE
	.align		8
        /*0038*/ 	.dword	_ZN39_INTERNAL_86e8dea2_4_k_cu_915992d6_48784cuda3std6ranges3__45__cpo4swapE
	.align		8
        /*0040*/ 	.dword	_ZN39_INTERNAL_86e8dea2_4_k_cu_915992d6_48784cuda3std6ranges3__45__cpo9iter_moveE
	.align		8
        /*0048*/ 	.dword	_ZN39_INTERNAL_86e8dea2_4_k_cu_915992d6_48784cute7productE
	.align		8
        /*0050*/ 	.dword	_ZN39_INTERNAL_86e8dea2_4_k_cu_915992d6_48784cute1_E


//--------------------- .text._ZN7cutlass13device_kernelINS_4gemm6kernel13GemmUniversalIN4cute5tupleIJiiiiEEENS1_10collective13CollectiveMmaINS1_37MainloopSm90TmaGmmaWarpSpecializedFP8ILi9ENS5_IJNS4_1CILi2EEESB_NSA_ILi1EEEEEENS1_35KernelTmaWarpSpecializedCooperativeEEENS5_IJNSA_ILi128EEENSA_ILi64EEESG_EEENS_12float_e5m2_tENS5_IJlSC_lEEESJ_SK_NS4_8TiledMMAINS4_8MMA_AtomIJNS4_4SM904GMMA30MMA_64x64x32_F32E5M2E5M2_SS_TNILNSO_7ScaleInE1ELSQ_1EEEEEENS4_6LayoutINS5_IJSB_SC_SC_EEENS5_IJSC_NSA_ILi0EEESV_EEEEENS5_IJNS4_10UnderscoreESY_SY_EEEEENS4_23SM90_TMA_LOAD_MULTICASTENS4_14ComposedLayoutINS4_7SwizzleILi3ELi4ELi3EEENS4_18smem_ptr_flag_bitsILi8EEENST_INS5_IJNSA_ILi8EEESG_EEENS5_IJSG_SC_EEEEEEEvNS4_8identityES11_S1B_vS1C_EENS_8epilogue10collective6detail29Sm90TmaWarpSpecializedAdapterINS1F_15DefaultEpilogueISJ_SK_SK_NS1E_6thread17LinearCombinationISJ_Li1EffLNS1J_9ScaleType4KindE0ELNS_15FloatRoundStyleE2ESJ_EENS1_15EpilogueDefaultEEEEEvvEEEEvNT_6ParamsE --------------------------
	.section	.text._ZN7cutlass13device_kernelINS_4gemm6kernel13GemmUniversalIN4cute5tupleIJiiiiEEENS1_10collective13CollectiveMmaINS1_37MainloopSm90TmaGmmaWarpSpecializedFP8ILi9ENS5_IJNS4_1CILi2EEESB_NSA_ILi1EEEEEENS1_35KernelTmaWarpSpecializedCooperativeEEENS5_IJNSA_ILi128EEENSA_ILi64EEESG_EEENS_12float_e5m2_tENS5_IJlSC_lEEESJ_SK_NS4_8TiledMMAINS4_8MMA_AtomIJNS4_4SM904GMMA30MMA_64x64x32_F32E5M2E5M2_SS_TNILNSO_7ScaleInE1ELSQ_1EEEEEENS4_6LayoutINS5_IJSB_SC_SC_EEENS5_IJSC_NSA_ILi0EEESV_EEEEENS5_IJNS4_10UnderscoreESY_SY_EEEEENS4_23SM90_TMA_LOAD_MULTICASTENS4_14ComposedLayoutINS4_7SwizzleILi3ELi4ELi3EEENS4_18smem_ptr_flag_bitsILi8EEENST_INS5_IJNSA_ILi8EEESG_EEENS5_IJSG_SC_EEEEEEEvNS4_8identityES11_S1B_vS1C_EENS_8epilogue10collective6detail29Sm90TmaWarpSpecializedAdapterINS1F_15DefaultEpilogueISJ_SK_SK_NS1E_6thread17LinearCombinationISJ_Li1EffLNS1J_9ScaleType4KindE0ELNS_15FloatRoundStyleE2ESJ_EENS1_15EpilogueDefaultEEEEEvvEEEEvNT_6ParamsE,"ax",@progbits
	.align	128
.text._ZN7cutlass13device_kernelINS_4gemm6kernel13GemmUniversalIN4cute5tupleIJiiiiEEENS1_10collective13CollectiveMmaINS1_37MainloopSm90TmaGmmaWarpSpecializedFP8ILi9ENS5_IJNS4_1CILi2EEESB_NSA_ILi1EEEEEENS1_35KernelTmaWarpSpecializedCooperativeEEENS5_IJNSA_ILi128EEENSA_ILi64EEESG_EEENS_12float_e5m2_tENS5_IJlSC_lEEESJ_SK_NS4_8TiledMMAINS4_8MMA_AtomIJNS4_4SM904GMMA30MMA_64x64x32_F32E5M2E5M2_SS_TNILNSO_7ScaleInE1ELSQ_1EEEEEENS4_6LayoutINS5_IJSB_SC_SC_EEENS5_IJSC_NSA_ILi0EEESV_EEEEENS5_IJNS4_10UnderscoreESY_SY_EEEEENS4_23SM90_TMA_LOAD_MULTICASTENS4_14ComposedLayoutINS4_7SwizzleILi3ELi4ELi3EEENS4_18smem_ptr_flag_bitsILi8EEENST_INS5_IJNSA_ILi8EEESG_EEENS5_IJSG_SC_EEEEEEEvNS4_8identityES11_S1B_vS1C_EENS_8epilogue10collective6detail29Sm90TmaWarpSpecializedAdapterINS1F_15DefaultEpilogueISJ_SK_SK_NS1E_6thread17LinearCombinationISJ_Li1EffLNS1J_9ScaleType4KindE0ELNS_15FloatRoundStyleE2ESJ_EENS1_15EpilogueDefaultEEEEEvvEEEEvNT_6ParamsE:
        .type           _ZN7cutlass13device_kernelINS_4gemm6kernel13GemmUniversalIN4cute5tupleIJiiiiEEENS1_10collective13CollectiveMmaINS1_37MainloopSm90TmaGmmaWarpSpecializedFP8ILi9ENS5_IJNS4_1CILi2EEESB_NSA_ILi1EEEEEENS1_35KernelTmaWarpSpecializedCooperativeEEENS5_IJNSA_ILi128EEENSA_ILi64EEESG_EEENS_12float_e5m2_tENS5_IJlSC_lEEESJ_SK_NS4_8TiledMMAINS4_8MMA_AtomIJNS4_4SM904GMMA30MMA_64x64x32_F32E5M2E5M2_SS_TNILNSO_7ScaleInE1ELSQ_1EEEEEENS4_6LayoutINS5_IJSB_SC_SC_EEENS5_IJSC_NSA_ILi0EEESV_EEEEENS5_IJNS4_10UnderscoreESY_SY_EEEEENS4_23SM90_TMA_LOAD_MULTICASTENS4_14ComposedLayoutINS4_7SwizzleILi3ELi4ELi3EEENS4_18smem_ptr_flag_bitsILi8EEENST_INS5_IJNSA_ILi8EEESG_EEENS5_IJSG_SC_EEEEEEEvNS4_8identityES11_S1B_vS1C_EENS_8epilogue10collective6detail29Sm90TmaWarpSpecializedAdapterINS1F_15DefaultEpilogueISJ_SK_SK_NS1E_6thread17LinearCombinationISJ_Li1EffLNS1J_9ScaleType4KindE0ELNS_15FloatRoundStyleE2ESJ_EENS1_15EpilogueDefaultEEEEEvvEEEEvNT_6ParamsE,@function
        .size           _ZN7cutlass13device_kernelINS_4gemm6kernel13GemmUniversalIN4cute5tupleIJiiiiEEENS1_10collective13CollectiveMmaINS1_37MainloopSm90TmaGmmaWarpSpecializedFP8ILi9ENS5_IJNS4_1CILi2EEESB_NSA_ILi1EEEEEENS1_35KernelTmaWarpSpecializedCooperativeEEENS5_IJNSA_ILi128EEENSA_ILi64EEESG_EEENS_12float_e5m2_tENS5_IJlSC_lEEESJ_SK_NS4_8TiledMMAINS4_8MMA_AtomIJNS4_4SM904GMMA30MMA_64x64x32_F32E5M2E5M2_SS_TNILNSO_7ScaleInE1ELSQ_1EEEEEENS4_6LayoutINS5_IJSB_SC_SC_EEENS5_IJSC_NSA_ILi0EEESV_EEEEENS5_IJNS4_10UnderscoreESY_SY_EEEEENS4_23SM90_TMA_LOAD_MULTICASTENS4_14ComposedLayoutINS4_7SwizzleILi3ELi4ELi3EEENS4_18smem_ptr_flag_bitsILi8EEENST_INS5_IJNSA_ILi8EEESG_EEENS5_IJSG_SC_EEEEEEEvNS4_8identityES11_S1B_vS1C_EENS_8epilogue10collective6detail29Sm90TmaWarpSpecializedAdapterINS1F_15DefaultEpilogueISJ_SK_SK_NS1E_6thread17LinearCombinationISJ_Li1EffLNS1J_9ScaleType4KindE0ELNS_15FloatRoundStyleE2ESJ_EENS1_15EpilogueDefaultEEEEEvvEEEEvNT_6ParamsE,(.L_x_153 - _ZN7cutlass13device_kernelINS_4gemm6kernel13GemmUniversalIN4cute5tupleIJiiiiEEENS1_10collective13CollectiveMmaINS1_37MainloopSm90TmaGmmaWarpSpecializedFP8ILi9ENS5_IJNS4_1CILi2EEESB_NSA_ILi1EEEEEENS1_35KernelTmaWarpSpecializedCooperativeEEENS5_IJNSA_ILi128EEENSA_ILi64EEESG_EEENS_12float_e5m2_tENS5_IJlSC_lEEESJ_SK_NS4_8TiledMMAINS4_8MMA_AtomIJNS4_4SM904GMMA30MMA_64x64x32_F32E5M2E5M2_SS_TNILNSO_7ScaleInE1ELSQ_1EEEEEENS4_6LayoutINS5_IJSB_SC_SC_EEENS5_IJSC_NSA_ILi0EEESV_EEEEENS5_IJNS4_10UnderscoreESY_SY_EEEEENS4_23SM90_TMA_LOAD_MULTICASTENS4_14ComposedLayoutINS4_7SwizzleILi3ELi4ELi3EEENS4_18smem_ptr_flag_bitsILi8EEENST_INS5_IJNSA_ILi8EEESG_EEENS5_IJSG_SC_EEEEEEEvNS4_8identityES11_S1B_vS1C_EENS_8epilogue10collective6detail29Sm90TmaWarpSpecializedAdapterINS1F_15DefaultEpilogueISJ_SK_SK_NS1E_6thread17LinearCombinationISJ_Li1EffLNS1J_9ScaleType4KindE0ELNS_15FloatRoundStyleE2ESJ_EENS1_15EpilogueDefaultEEEEEvvEEEEvNT_6ParamsE)
        .other          _ZN7cutlass13device_kernelINS_4gemm6kernel13GemmUniversalIN4cute5tupleIJiiiiEEENS1_10collective13CollectiveMmaINS1_37MainloopSm90TmaGmmaWarpSpecializedFP8ILi9ENS5_IJNS4_1CILi2EEESB_NSA_ILi1EEEEEENS1_35KernelTmaWarpSpecializedCooperativeEEENS5_IJNSA_ILi128EEENSA_ILi64EEESG_EEENS_12float_e5m2_tENS5_IJlSC_lEEESJ_SK_NS4_8TiledMMAINS4_8MMA_AtomIJNS4_4SM904GMMA30MMA_64x64x32_F32E5M2E5M2_SS_TNILNSO_7ScaleInE1ELSQ_1EEEEEENS4_6LayoutINS5_IJSB_SC_SC_EEENS5_IJSC_NSA_ILi0EEESV_EEEEENS5_IJNS4_10UnderscoreESY_SY_EEEEENS4_23SM90_TMA_LOAD_MULTICASTENS4_14ComposedLayoutINS4_7SwizzleILi3ELi4ELi3EEENS4_18smem_ptr_flag_bitsILi8EEENST_INS5_IJNSA_ILi8EEESG_EEENS5_IJSG_SC_EEEEEEEvNS4_8identityES11_S1B_vS1C_EENS_8epilogue10collective6detail29Sm90TmaWarpSpecializedAdapterINS1F_15DefaultEpilogueISJ_SK_SK_NS1E_6thread17LinearCombinationISJ_Li1EffLNS1J_9ScaleType4KindE0ELNS_15FloatRoundStyleE2ESJ_EENS1_15EpilogueDefaultEEEEEvvEEEEvNT_6ParamsE,@"STO_CUDA_ENTRY STV_DEFAULT"
_ZN7cutlass13device_kernelINS_4gemm6kernel13GemmUniversalIN4cute5tupleIJiiiiEEENS1_10collective13CollectiveMmaINS1_37MainloopSm90TmaGmmaWarpSpecializedFP8ILi9ENS5_IJNS4_1CILi2EEESB_NSA_ILi1EEEEEENS1_35KernelTmaWarpSpecializedCooperativeEEENS5_IJNSA_ILi128EEENSA_ILi64EEESG_EEENS_12float_e5m2_tENS5_IJlSC_lEEESJ_SK_NS4_8TiledMMAINS4_8MMA_AtomIJNS4_4SM904GMMA30MMA_64x64x32_F32E5M2E5M2_SS_TNILNSO_7ScaleInE1ELSQ_1EEEEEENS4_6LayoutINS5_IJSB_SC_SC_EEENS5_IJSC_NSA_ILi0EEESV_EEEEENS5_IJNS4_10UnderscoreESY_SY_EEEEENS4_23SM90_TMA_LOAD_MULTICASTENS4_14ComposedLayoutINS4_7SwizzleILi3ELi4ELi3EEENS4_18smem_ptr_flag_bitsILi8EEENST_INS5_IJNSA_ILi8EEESG_EEENS5_IJSG_SC_EEEEEEEvNS4_8identityES11_S1B_vS1C_EENS_8epilogue10collective6detail29Sm90TmaWarpSpecializedAdapterINS1F_15DefaultEpilogueISJ_SK_SK_NS1E_6thread17LinearCombinationISJ_Li1EffLNS1J_9ScaleType4KindE0ELNS_15FloatRoundStyleE2ESJ_EENS1_15EpilogueDefaultEEEEEvvEEEEvNT_6ParamsE:
[----:B------:R-:W-:Y:S01]  /*0000*/  LDC R1, c[0x0][0x28] ;  /* 0x00000a00ff017b82 */ /* 0x000fe20000000800 */
[----:B------:R-:W0:Y:S01]  /*0010*/  S2R R0, SR_TID.X ;  /* 0x0000000000007919 */ /* 0x000e220000002100 */
[----:B------:R-:W-:Y:S01]  /*0020*/  ELECT P0, URZ, PT ;  /* 0x00000000003f782f */ /* 0x000fe20003800000 */
[----:B------:R-:W-:Y:S01]  /*0030*/  BSSY B0, `(.L_x_0) ;  /* 0x000000f000007945 */ /* 0x000fe20003800000 */
[--C-:B0-----:R-:W-:Y:S02]  /*0040*/  SHF.R.U32.HI R2, RZ, 0x5, R0.reuse ;  /* 0x00000005ff027819 */ /* 0x101fe40000011600 */
[----:B------:R-:W-:-:S03]  /*0050*/  SHF.R.U32.HI R3, RZ, 0x7, R0 ;  /* 0x00000007ff037819 */ /* 0x000fc60000011600 */
[----:B------:R-:W0:Y:S04]  /*0060*/  SHFL.IDX PT, R7, R2, RZ, 0x1f ;  /* 0x00001fff02077589 */ /* 0x000e2800000e0000 */
[----:B------:R1:W2:Y:S01]  /*0070*/  SHFL.IDX PT, R4, R3, RZ, 0x1f ;  /* 0x00001fff03047589 */ /* 0x0002a200000e0000 */
[----:B0-----:R-:W-:-:S13]  /*0080*/  ISETP.NE.OR P0, PT, R7, RZ, !P0 ;  /* 0x000000ff0700720c */ /* 0x001fda0004705670 */
[----:B-12---:R-:W-:Y:S05]  /*0090*/  @P0 BRA `(.L_x_1) ;  /* 0x0000000000200947 */ /* 0x006fea0003800000 */
[----:B------:R-:W-:Y:S02]  /*00a0*/  ULDC.64 UR4, c[0x0][0x198] ;  /* 0x0000660000047ab9 */ /* 0x000fe40000000a00 */
[----:B------:R-:W-:Y:S02]  /*00b0*/  UIADD3 UR6, UP0, UR4, 0xf0, URZ ;  /* 0x000000f004067890 */ /* 0x000fe4000ff1e03f */
[----:B------:R-:W-:Y:S02]  /*00c0*/  UIADD3 UR4, UP1, UR4, 0x1f0, URZ ;  /* 0x000001f004047890 */ /* 0x000fe4000ff3e03f */
[----:B------:R-:W-:Y:S02]  /*00d0*/  UIADD3.X UR7, URZ, UR5, URZ, UP0, !UPT ;  /* 0x000000053f077290 */ /* 0x000fe400087fe43f */
[----:B------:R-:W-:-:S07]  /*00e0*/  UIADD3.X UR5, URZ, UR5, URZ, UP1, !UPT ;  /* 0x000000053f057290 */ /* 0x000fce0008ffe43f */
[----:B------:R0:W-:Y:S02]  /*00f0*/  UTMACCTL.PF [UR6] ;  /* 0x00000000060079b9 */ /* 0x0001e40008040000 */
[----:B------:R0:W-:Y:S02]  /*0100*/  UTMACCTL.PF [UR4] ;  /* 0x00000000040079b9 */ /* 0x0001e40008040000 */
[----:B0-----:R-:W-:Y:S01]  /*0110*/  NOP ;  /* 0x0000000000007918 */ /* 0x001fe20000000000 */
.L_x_1:
[----:B------:R-:W-:Y:S05]  /*0120*/  BSYNC B0 ;  /* 0x0000000000007941 */ /* 0x000fea0003800000 */
.L_x_0:
[----:B------:R-:W0:Y:S02]  /*0130*/  SHFL.IDX PT, R3, R2, RZ, 0x1f ;  /* 0x00001fff02037589 */ /* 0x000e2400000e0000 */
[----:B0-----:R-:W-:-:S13]  /*0140*/  ISETP.NE.AND P0, PT, R3, RZ, PT ;  /* 0x000000ff0300720c */ /* 0x001fda0003f05270 */
[----:B------:R-:W-:Y:S05]  /*0150*/  @P0 BRA `(.L_x_2) ;  /* 0x00000000008c0947 */ /* 0x000fea0003800000 */
[----:B------:R-:W-:Y:S01]  /*0160*/  ELECT P0, URZ, PT ;  /* 0x00000000003f782f */ /* 0x000fe20003800000 */
[----:B------:R-:W-:-:S12]  /*0170*/  BSSY B0, `(.L_x_2) ;  /* 0x0000021000007945 */ /* 0x000fd80003800000 */
[----:B------:R-:W-:Y:S05]  /*0180*/  @!P0 BRA `(.L_x_3) ;  /* 0x00000000007c8947 */ /* 0x000fea0003800000 */
[----:B------:R-:W0:Y:S01]  /*0190*/  S2UR UR8, SR_CgaCtaId ;  /* 0x00000000000879c3 */ /* 0x000e220000008800 */
[----:B------:R-:W-:Y:S01]  /*01a0*/  UMOV UR4, 0x400 ;  /* 0x0000040000047882 */ /* 0x000fe20000000000 */
[----:B------:R-:W-:Y:S01]  /*01b0*/  UMOV UR5, 0x1 ;  /* 0x0000000100057882 */ /* 0x000fe20000000000 */
[----:B------:R-:W-:Y:S02]  /*01c0*/  UMOV UR6, 0x6 ;  /* 0x0000000600067882 */ /* 0x000fe40000000000 */
[----:B------:R-:W-:-:S04]  /*01d0*/  UIADD3 UR6, -UR6, 0x100000, URZ ;  /* 0x0010000006067890 */ /* 0x000fc8000fffe13f */
[----:B------:R-:W-:Y:S02]  /*01e0*/  USHF.L.U32 UR7, UR6, 0xb, URZ ;  /* 0x0000000b06077899 */ /* 0x000fe4000800063f */
[----:B------:R-:W-:Y:S02]  /*01f0*/  USHF.L.U32 UR6, UR6, 0x1, URZ ;  /* 0x0000000106067899 */ /* 0x000fe4000800063f */
[----:B0-----:R-:W-:Y:S02]  /*0200*/  ULEA UR8, UR8, UR4, 0x18 ;  /* 0x0000000408087291 */ /* 0x001fe4000f8ec03f */
[----:B------:R-:W-:-:S04]  /*0210*/  UIADD3 UR4, -UR5, 0x100000, URZ ;  /* 0x0010000005047890 */ /* 0x000fc8000fffe13f */
[----:B------:R-:W-:Y:S02]  /*0220*/  USHF.L.U32 UR5, UR4, 0xb, URZ ;  /* 0x0000000b04057899 */ /* 0x000fe4000800063f */
[----:B------:R-:W-:Y:S01]  /*0230*/  USHF.L.U32 UR4, UR4, 0x1, URZ ;  /* 0x0000000104047899 */ /* 0x000fe2000800063f */
[----:B------:R-:W0:Y:S11]  /*0240*/  FENCE.VIEW.ASYNC.S ;  /* 0x00000000000073c6 */ /* 0x000e360000000000 */
[----:B0-----:R0:W1:Y:S01]  /*0250*/  SYNCS.EXCH.64 URZ, [UR8], UR4 ;  /* 0x00000004083f75b2 */ /* 0x0010620008000100 */
[----:B------:R0:W2:Y:S01]  /*0260*/  SYNCS.EXCH.64 URZ, [UR8+0x48], UR6 ;  /* 0x00004806083f75b2 */ /* 0x0000a20008000100 */
[----:B------:R0:W3:Y:S01]  /*0270*/  SYNCS.EXCH.64 URZ, [UR8+0x8], UR4 ;  /* 0x00000804083f75b2 */ /* 0x0000e20008000100 */
[----:B------:R0:W4:Y:S01]  /*0280*/  SYNCS.EXCH.64 URZ, [UR8+0x50], UR6 ;  /* 0x00005006083f75b2 */ /* 0x0001220008000100 */
[----:B------:R0:W0:Y:S01]  /*0290*/  SYNCS.EXCH.64 URZ, [UR8+0x10], UR4 ;  /* 0x00001004083f75b2 */ /* 0x0000220008000100 */
        /* <DEDUP_REMOVED lines=13> */
[----:B------:R-:W-:Y:S01]  /*0370*/  NOP ;  /* 0x0000000000007918 */ /* 0x000fe20000000000 */
.L_x_3:
[----:B0-----:R-:W-:Y:S05]  /*0380*/  BSYNC B0 ;  /* 0x0000000000007941 */ /* 0x001fea0003800000 */
.L_x_2:
[----:B------:R-:W-:Y:S01]  /*0390*/  SHF.R.S32.HI R5, RZ, 0x1f, R0 ;  /* 0x0000001fff057819 */ /* 0x000fe20000011400 */
[----:B------:R-:W0:Y:S01]  /*03a0*/  SHFL.IDX PT, R2, R2, RZ, 0x1f ;  /* 0x00001fff02027589 */ /* 0x000e2200000e0000 */
[----:B------:R-:W5:Y:S01]  /*03b0*/  S2UR UR8, SR_CTAID.X ;  /* 0x00000000000879c3 */ /* 0x000f620000002500 */
[----:B------:R-:W-:Y:S02]  /*03c0*/  ELECT P0, URZ, PT ;  /* 0x00000000003f782f */ /* 0x000fe40003800000 */
[----:B------:R-:W-:Y:S01]  /*03d0*/  LEA.HI R5, R5, R0, RZ, 0x7 ;  /* 0x0000000005057211 */ /* 0x000fe200078f38ff */
[----:B------:R-:W1:Y:S01]  /*03e0*/  S2R R8, SR_CTAID.Y ;  /* 0x0000000000087919 */ /* 0x000e620000002600 */
[----:B------:R-:W-:Y:S01]  /*03f0*/  ULDC UR4, c[0x0][0x150] ;  /* 0x0000540000047ab9 */ /* 0x000fe20000000800 */
[----:B------:R-:W-:Y:S01]  /*0400*/  VIADD R16, R4, 0xffffffff ;  /* 0xffffffff04107836 */ /* 0x000fe20000000000 */
[----:B------:R-:W-:Y:S01]  /*0410*/  LOP3.LUT R5, R5, 0xffffff80, RZ, 0xc0, !PT ;  /* 0xffffff8005057812 */ /* 0x000fe200078ec0ff */
[----:B------:R-:W-:Y:S01]  /*0420*/  NOP ;  /* 0x0000000000007918 */ /* 0x000fe20000000000 */
[----:B------:R-:W2:Y:S01]  /*0430*/  LDC R12, c[0x0][0x144] ;  /* 0x00005100ff0c7b82 */ /* 0x000ea20000000800 */
[----:B------:R-:W-:Y:S01]  /*0440*/  NOP ;  /* 0x0000000000007918 */ /* 0x000fe20000000000 */
[----:B------:R-:W-:Y:S01]  /*0450*/  ISETP.GE.U32.AND P6, PT, R16, 0x2, PT ;  /* 0x000000021000780c */ /* 0x000fe20003fc6070 */
[----:B------:R-:W-:Y:S01]  /*0460*/  IMAD.IADD R5, R0, 0x1, -R5 ;  /* 0x0000000100057824 */ /* 0x000fe200078e0a05 */
[----:B------:R-:W-:-:S04]  /*0470*/  ISETP.NE.AND P3, PT, R4, RZ, PT ;  /* 0x000000ff0400720c */ /* 0x000fc80003f65270 */
[----:B------:R-:W-:Y:S01]  /*0480*/  SHF.R.S32.HI R6, RZ, 0x1f, R5 ;  /* 0x0000001fff067819 */ /* 0x000fe20000011405 */
[----:B------:R-:W3:Y:S03]  /*0490*/  LDC R14, c[0x0][0x140] ;  /* 0x00005000ff0e7b82 */ /* 0x000ee60000000800 */
[----:B------:R-:W-:Y:S02]  /*04a0*/  LEA.HI R6, R6, R5, RZ, 0x3 ;  /* 0x0000000506067211 */ /* 0x000fe400078f18ff */
[----:B0-----:R-:W-:Y:S02]  /*04b0*/  ISETP.NE.OR P0, PT, R2, RZ, !P0 ;  /* 0x000000ff0200720c */ /* 0x001fe40004705670 */
[--C-:B------:R-:W-:Y:S02]  /*04c0*/  SHF.R.S32.HI R2, RZ, 0x3, R6.reuse ;  /* 0x00000003ff027819 */ /* 0x100fe40000011406 */
[----:B------:R-:W-:-:S02]  /*04d0*/  SHF.R.S32.HI R11, RZ, 0x1f, R6 ;  /* 0x0000001fff0b7819 */ /* 0x000fc40000011406 */
[----:B------:R-:W-:Y:S02]  /*04e0*/  SHF.R.S32.HI R6, RZ, 0x1f, R3 ;  /* 0x0000001fff067819 */ /* 0x000fe40000011403 */
[----:B-----5:R-:W-:Y:S02]  /*04f0*/  I2FP.F32.U32 R10, UR8 ;  /* 0x00000008000a7c45 */ /* 0x020fe40008201000 */
[----:B------:R-:W-:Y:S02]  /*0500*/  LEA.HI R11, R11, R2, RZ, 0x2 ;  /* 0x000000020b0b7211 */ /* 0x000fe400078f10ff */
[----:B------:R-:W-:Y:S01]  /*0510*/  LEA.HI R6, R6, R3, RZ, 0x2 ;  /* 0x0000000306067211 */ /* 0x000fe200078f10ff */
[----:B------:R-:W-:Y:S01]  /*0520*/  FMUL R10, R10, UR4 ;  /* 0x000000040a0a7c20 */ /* 0x000fe20008400000 */
[----:B------:R-:W-:Y:S01]  /*0530*/  LOP3.LUT R11, R11, 0xfffffffc, RZ, 0xc0, !PT ;  /* 0xfffffffc0b0b7812 */ /* 0x000fe200078ec0ff */
[----:B------:R-:W-:Y:S01]  /*0540*/  VOTEU.ALL UP0, P0 ;  /* 0x00000000003f7886 */ /* 0x000fe20000000000 */
[----:B------:R-:W-:Y:S01]  /*0550*/  LOP3.LUT R6, R6, 0x3ffffffc, RZ, 0xc0, !PT ;  /* 0x3ffffffc06067812 */ /* 0x000fe200078ec0ff */
[----:B------:R-:W-:Y:S01]  /*0560*/  ULDC UR4, c[0x0][0x154] ;  /* 0x0000550000047ab9 */ /* 0x000fe20000000800 */
[----:B-1----:R-:W-:Y:S01]  /*0570*/  I2FP.F32.U32 R13, R8 ;  /* 0x00000008000d7245 */ /* 0x002fe20000201000 */
[----:B------:R-:W0:Y:S01]  /*0580*/  F2I.U32.TRUNC.NTZ R10, R10 ;  /* 0x0000000a000a7305 */ /* 0x000e22000020f000 */
[----:B------:R-:W-:Y:S01]  /*0590*/  IMAD.IADD R11, R2, 0x1, -R11 ;  /* 0x00000001020b7824 */ /* 0x000fe200078e0a0b */
[----:B------:R-:W1:Y:S01]  /*05a0*/  @!UP0 S2UR UR7, SR_CgaCtaId ;  /* 0x00000000000789c3 */ /* 0x000e620000008800 */
[----:B------:R-:W-:-:S02]  /*05b0*/  IMAD.IADD R6, R3, 0x1, -R6 ;  /* 0x0000000103067824 */ /* 0x000fc400078e0a06 */
[----:B------:R-:W-:Y:S01]  /*05c0*/  FMUL R13, R13, UR4 ;  /* 0x000000040d0d7c20 */ /* 0x000fe20008400000 */
[----:B------:R-:W-:Y:S01]  /*05d0*/  UMOV UR4, 0x20 ;  /* 0x0000002000047882 */ /* 0x000fe20000000000 */
[----:B------:R-:W-:Y:S01]  /*05e0*/  @!UP0 UMOV UR6, 0x400 ;  /* 0x0000040000068882 */ /* 0x000fe20000000000 */
[----:B------:R-:W-:Y:S01]  /*05f0*/  IMAD R6, R6, 0x4, R11 ;  /* 0x0000000406067824 */ /* 0x000fe200078e020b */
[----:B------:R-:W-:-:S04]  /*0600*/  @!UP0 UIADD3 UR4, -UR4, 0x100000, URZ ;  /* 0x0010000004048890 */ /* 0x000fc8000fffe13f */
[----:B------:R-:W-:Y:S02]  /*0610*/  @!UP0 USHF.L.U32 UR5, UR4, 0xb, URZ ;  /* 0x0000000b04058899 */ /* 0x000fe4000800063f */
[----:B------:R-:W-:Y:S01]  /*0620*/  @!UP0 USHF.L.U32 UR4, UR4, 0x1, URZ ;  /* 0x0000000104048899 */ /* 0x000fe2000800063f */
[----:B---3--:R-:W-:Y:S01]  /*0630*/  ISETP.EQ.U32.AND P2, PT, R14, 0x1, PT ;  /* 0x000000010e00780c */ /* 0x008fe20003f42070 */
[----:B------:R-:W3:Y:S01]  /*0640*/  LDC R11, c[0x0][0x148] ;  /* 0x00005200ff0b7b82 */ /* 0x000ee20000000800 */
[----:B------:R-:W5:Y:S01]  /*0650*/  F2I.U32.TRUNC.NTZ R13, R13 ;  /* 0x0000000d000d7305 */ /* 0x000f62000020f000 */
[----:B------:R-:W-:Y:S01]  /*0660*/  LEA.HI R2, R6, R6, RZ, 0x1 ;  /* 0x0000000606027211 */ /* 0x000fe200078f08ff */
[----:B------:R-:W-:Y:S01]  /*0670*/  VOTEU.ALL UP1, P0 ;  /* 0x00000000003f7886 */ /* 0x000fe20000020000 */
[----:B0-----:R-:W-:Y:S02]  /*0680*/  IMAD.MOV R15, RZ, RZ, -R10 ;  /* 0x000000ffff0f7224 */ /* 0x001fe400078e0a0a */
[----:B------:R-:W-:-:S02]  /*0690*/  LOP3.LUT R3, R2, 0xfffffffe, RZ, 0xc0, !PT ;  /* 0xfffffffe02037812 */ /* 0x000fc400078ec0ff */
[----:B------:R-:W-:Y:S01]  /*06a0*/  SHF.R.S32.HI R2, RZ, 0x1f, R7 ;  /* 0x0000001fff027819 */ /* 0x000fe20000011407 */
[----:B--2---:R-:W-:Y:S02]  /*06b0*/  IMAD R10, R12, R15, UR8 ;  /* 0x000000080c0a7e24 */ /* 0x004fe4000f8e020f */
[----:B------:R-:W-:Y:S01]  /*06c0*/  IMAD.IADD R3, R6, 0x1, -R3 ;  /* 0x0000000106037824 */ /* 0x000fe200078e0a03 */
[----:B------:R-:W-:-:S04]  /*06d0*/  LEA.HI R2, R2, R7, RZ, 0x2 ;  /* 0x0000000702027211 */ /* 0x000fc800078f10ff */
[----:B------:R-:W-:Y:S01]  /*06e0*/  ISETP.NE.AND P4, PT, R3, R10, PT ;  /* 0x0000000a0300720c */ /* 0x000fe20003f85270 */
[----:B------:R-:W-:Y:S01]  /*06f0*/  IMAD.SHL.U32 R3, R6, 0x4, RZ ;  /* 0x0000000406037824 */ /* 0x000fe200078e00ff */
[----:B------:R-:W-:Y:S01]  /*0700*/  LOP3.LUT R2, R2, 0xfffffffc, RZ, 0xc0, !PT ;  /* 0xfffffffc02027812 */ /* 0x000fe200078ec0ff */
[----:B-----5:R-:W-:Y:S01]  /*0710*/  IMAD.MOV R20, RZ, RZ, -R13 ;  /* 0x000000ffff147224 */ /* 0x020fe200078e0a0d */
[----:B-1----:R-:W-:Y:S02]  /*0720*/  @!UP0 ULEA UR6, UR7, UR6, 0x18 ;  /* 0x0000000607068291 */ /* 0x002fe4000f8ec03f */
[----:B------:R-:W-:Y:S01]  /*0730*/  LOP3.LUT R3, R6, 0xc, R3, 0x78, !PT ;  /* 0x0000000c06037812 */ /* 0x000fe200078e7803 */
[----:B------:R-:W-:Y:S01]  /*0740*/  IMAD.IADD R7, R7, 0x1, -R2 ;  /* 0x0000000107077824 */ /* 0x000fe200078e0a02 */
[----:B------:R-:W-:Y:S01]  /*0750*/  VOTEU.ALL UP0, P0 ;  /* 0x00000000003f7886 */ /* 0x000fe20000000000 */
[----:B---3--:R-:W-:Y:S01]  /*0760*/  IMAD R13, R11, R20, R8 ;  /* 0x000000140b0d7224 */ /* 0x008fe200078e0208 */
[----:B------:R-:W-:Y:S01]  /*0770*/  LOP3.LUT P0, RZ, R5, 0x7, RZ, 0xc0, !PT ;  /* 0x0000000705ff7812 */ /* 0x000fe2000780c0ff */
[----:B------:R-:W-:Y:S01]  /*0780*/  IMAD.MOV.U32 R6, RZ, RZ, 0x1 ;  /* 0x00000001ff067424 */ /* 0x000fe200078e00ff */
[----:B------:R-:W-:-:S02]  /*0790*/  ISETP.NE.AND P1, PT, R7, 0x3, PT ;  /* 0x000000030700780c */ /* 0x000fc40003f25270 */
[----:B------:R-:W-:Y:S02]  /*07a0*/  @P4 LEA.HI R2, R3, R3, RZ, 0x1 ;  /* 0x0000000303024211 */ /* 0x000fe400078f08ff */
[----:B------:R-:W-:Y:S01]  /*07b0*/  ISETP.EQ.OR P1, PT, R7, RZ, !P1 ;  /* 0x000000ff0700720c */ /* 0x000fe20004f22670 */
[----:B------:R-:W0:Y:S02]  /*07c0*/  FENCE.VIEW.ASYNC.S ;  /* 0x00000000000073c6 */ /* 0x000e240000000000 */
[----:B0-----:R0:W1:Y:S01]  /*07d0*/  @!UP0 SYNCS.EXCH.64 URZ, [UR6+0xa0], UR4 ;  /* 0x0000a004063f85b2 */ /* 0x0010620008000100 */
[----:B------:R-:W-:Y:S02]  /*07e0*/  @P4 SHF.R.S32.HI R2, RZ, 0x1, R2 ;  /* 0x00000001ff024819 */ /* 0x000fe40000011402 */
[----:B------:R-:W-:Y:S02]  /*07f0*/  ISETP.LT.U32.AND P0, PT, R3, 0x4, !P0 ;  /* 0x000000040300780c */ /* 0x000fe40004701070 */
[----:B------:R-:W-:-:S02]  /*0800*/  @P4 ISETP.NE.AND P5, PT, R2, R13, PT ;  /* 0x0000000d0200420c */ /* 0x000fc40003fa5270 */
[----:B------:R-:W-:Y:S02]  /*0810*/  ISETP.EQ.AND P1, PT, R4, RZ, P1 ;  /* 0x000000ff0400720c */ /* 0x000fe40000f22270 */
[----:B------:R-:W-:Y:S02]  /*0820*/  SEL R5, RZ, 0x1, !P0 ;  /* 0x00000001ff057807 */ /* 0x000fe40004000000 */
[----:B------:R-:W-:Y:S02]  /*0830*/  @P4 SEL R6, RZ, 0x1, P5 ;  /* 0x00000001ff064807 */ /* 0x000fe40002800000 */
[----:B------:R-:W-:Y:S02]  /*0840*/  SEL R2, RZ, 0x1, !P1 ;  /* 0x00000001ff027807 */ /* 0x000fe40004800000 */
[----:B------:R-:W-:Y:S01]  /*0850*/  LOP3.LUT R6, R6, R5, RZ, 0xc0, !PT ;  /* 0x0000000506067212 */ /* 0x000fe200078ec0ff */
[----:B------:R0:W2:Y:S01]  /*0860*/  @!UP1 SYNCS.EXCH.64 URZ, [UR6+0xa8], UR4 ;  /* 0x0000a804063f95b2 */ /* 0x0000a20008000100 */
[----:B------:R-:W-:Y:S01]  /*0870*/  SEL R2, R2, 0x2, P6 ;  /* 0x0000000202027807 */ /* 0x000fe20003000000 */
[----:B------:R-:W-:Y:S01]  /*0880*/  NOP ;  /* 0x0000000000007918 */ /* 0x000fe20000000000 */
[----:B------:R-:W-:Y:S05]  /*0890*/  @!P2 BRA `(.L_x_4) ;  /* 0x000000000008a947 */ /* 0x000fea0003800000 */
[----:B-12-4-:R-:W-:Y:S01]  /*08a0*/  UCGABAR_ARV ;  /* 0x00000000000079c7 */ /* 0x016fe20008000000 */
[----:B------:R-:W-:Y:S05]  /*08b0*/  BRA `(.L_x_5) ;  /* 0x0000000000047947 */ /* 0x000fea0003800000 */
.L_x_4:
[----:B-12-4-:R-:W-:Y:S01]  /*08c0*/  NOP ;  /* 0x0000000000007918 */ /* 0x016fe20000000000 */
.L_x_5:
[----:B------:R-:W1:Y:S01]  /*08d0*/  LDC R4, c[0x0][0x65c] ;  /* 0x00019700ff047b82 */ /* 0x000e620000000800 */
[----:B------:R-:W-:Y:S01]  /*08e0*/  IMAD.MOV.U32 R5, RZ, RZ, RZ ;  /* 0x000000ffff057224 */ /* 0x000fe200078e00ff */
[----:B-1----:R-:W-:Y:S01]  /*08f0*/  ISETP.NE.AND P4, PT, R4, 0x1, PT ;  /* 0x000000010400780c */ /* 0x002fe20003f85270 */
[----:B------:R-:W-:-:S12]  /*0900*/  IMAD.U32 R4, RZ, RZ, UR8 ;  /* 0x00000008ff047e24 */ /* 0x000fd8000f8e00ff */
[----:B------:R-:W1:Y:S01]  /*0910*/  @P4 LDC R15, c[0x0][0x10] ;  /* 0x00000400ff0f4b82 */ /* 0x000e620000000800 */
[----:B------:R-:W-:Y:S02]  /*0920*/  @P4 IMAD.MOV.U32 R9, RZ, RZ, RZ ;  /* 0x000000ffff094224 */ /* 0x000fe400078e00ff */
[----:B------:R-:W-:-:S05]  /*0930*/  @P4 IMAD.MOV.U32 R17, RZ, RZ, RZ ;  /* 0x000000ffff114224 */ /* 0x000fca00078e00ff */
[----:B------:R-:W2:Y:S01]  /*0940*/  @!P4 LDC R13, c[0x0][0xc] ;  /* 0x00000300ff0dcb82 */ /* 0x000ea20000000800 */
[----:B-1----:R-:W-:-:S04]  /*0950*/  @P4 IMAD.WIDE.U32 R14, R15, UR8, R8 ;  /* 0x000000080f0e4c25 */ /* 0x002fc8000f8e0008 */
[----:B--2---:R-:W-:-:S04]  /*0960*/  @!P4 IMAD.WIDE.U32 R12, R8, R13, R4 ;  /* 0x0000000d080cc225 */ /* 0x004fc800078e0004 */
[----:B------:R-:W-:Y:S02]  /*0970*/  @P4 IMAD.MOV.U32 R4, RZ, RZ, R14 ;  /* 0x000000ffff044224 */ /* 0x000fe400078e000e */
[----:B------:R-:W-:Y:S02]  /*0980*/  @P4 IMAD.IADD R5, R15, 0x1, R17 ;  /* 0x000000010f054824 */ /* 0x000fe400078e0211 */
[----:B------:R-:W-:Y:S02]  /*0990*/  @!P4 IMAD.MOV.U32 R4, RZ, RZ, R12 ;  /* 0x000000ffff04c224 */ /* 0x000fe400078e000c */
[----:B------:R-:W-:Y:S01]  /*09a0*/  @!P4 IMAD.MOV.U32 R5, RZ, RZ, R13 ;  /* 0x000000ffff05c224 */ /* 0x000fe200078e000d */
[----:B------:R-:W-:Y:S06]  /*09b0*/  @!P2 BRA `(.L_x_6) ;  /* 0x00000000000ca947 */ /* 0x000fec0003800000 */
[----:B------:R-:W-:Y:S01]  /*09c0*/  UCGABAR_WAIT ;  /* 0x0000000000007dc7 */ /* 0x000fe20008000000 */
[----:B------:R-:W-:Y:S01]  /*09d0*/  CCTL.IVALL ;  /* 0x00000000ff00798f */ /* 0x000fe20002000000 */
[----:B------:R-:W-:Y:S05]  /*09e0*/  BRA `(.L_x_7) ;  /* 0x0000000000047947 */ /* 0x000fea0003800000 */
.L_x_6:
[----:B------:R-:W-:Y:S06]  /*09f0*/  BAR.SYNC.DEFER_BLOCKING 0x0 ;  /* 0x0000000000007b1d */ /* 0x000fec0000010000 */
.L_x_7:
[----:B------:R-:W-:Y:S05]  /*0a00*/  @!P3 BRA `(.L_x_8) ;  /* 0x0000004c0054b947 */ /* 0x000fea0003800000 */
[----:B------:R-:W-:-:S13]  /*0a10*/  ISETP.GT.U32.AND P0, PT, R16, 0x1, PT ;  /* 0x000000011000780c */ /* 0x000fda0003f04070 */
[----:B0-----:R-:W-:Y:S05]  /*0a20*/  @P0 EXIT ;  /* 0x000000000000094d */ /* 0x001fea0003800000 */
[----:B------:R-:W-:Y:S01]  /*0a30*/  ULDC.64 UR4, c[0x0][0x650] ;  /* 0x0001940000047ab9 */ /* 0x000fe20000000a00 */
[----:B------:R-:W-:Y:S01]  /*0a40*/  PRMT R14, RZ, 0x7610, R14 ;  /* 0x00007610ff0e7816 */ /* 0x000fe2000000000e */
[----:B------:R-:W-:Y:S01]  /*0a50*/  IMAD.MOV.U32 R71, RZ, RZ, -0x1 ;  /* 0xffffffffff477424 */ /* 0x000fe200078e00ff */
[----:B------:R-:W-:Y:S01]  /*0a60*/  ISETP.GE.U32.AND P0, PT, R4, UR4, PT ;  /* 0x0000000404007c0c */ /* 0x000fe2000bf06070 */
[----:B------:R-:W-:Y:S02]  /*0a70*/  IMAD.MOV.U32 R15, RZ, RZ, -0x1 ;  /* 0xffffffffff0f7424 */ /* 0x000fe400078e00ff */
[----:B------:R-:W-:Y:S01]  /*0a80*/  IMAD.MOV.U32 R73, RZ, RZ, -0x1 ;  /* 0xffffffffff497424 */ /* 0x000fe200078e00ff */
[----:B------:R-:W-:-:S13]  /*0a90*/  ISETP.GE.U32.AND.EX P0, PT, R5, UR5, PT, P0 ;  /* 0x0000000505007c0c */ /* 0x000fda000bf06100 */
[----:B------:R-:W-:Y:S05]  /*0aa0*/  @P0 BRA `(.L_x_9) ;  /* 0x0000000400240947 */ /* 0x000fea0003800000 */
[----:B------:R-:W0:Y:S01]  /*0ab0*/  LDC.64 R22, c[0x0][0x628] ;  /* 0x00018a00ff167b82 */ /* 0x000e220000000a00 */
[----:B------:R-:W-:Y:S02]  /*0ac0*/  IMAD.MOV.U32 R12, RZ, RZ, R4 ;  /* 0x000000ffff0c7224 */ /* 0x000fe400078e0004 */
[----:B------:R-:W-:-:S05]  /*0ad0*/  IMAD.MOV.U32 R13, RZ, RZ, R5 ;  /* 0x000000ffff0d7224 */ /* 0x000fca00078e0005 */
[----:B------:R-:W1:Y:S08]  /*0ae0*/  LDC R18, c[0x0][0x630] ;  /* 0x00018c00ff127b82 */ /* 0x000e700000000800 */
[----:B------:R-:W2:Y:S01]  /*0af0*/  LDC.64 R24, c[0x0][0x620] ;  /* 0x00018800ff187b82 */ /* 0x000ea20000000a00 */
[----:B0-----:R-:W-:-:S04]  /*0b00*/  ISETP.NE.U32.AND P0, PT, R22, RZ, PT ;  /* 0x000000ff1600720c */ /* 0x001fc80003f05070 */
[----:B------:R-:W-:-:S13]  /*0b10*/  ISETP.NE.AND.EX P0, PT, R23, RZ, PT, P0 ;  /* 0x000000ff1700720c */ /* 0x000fda0003f05300 */
[----:B-12---:R-:W-:Y:S05]  /*0b20*/  @!P0 BRA `(.L_x_10) ;  /* 0x0000000000288947 */ /* 0x006fea0003800000 */
[----:B------:R-:W0:Y:S02]  /*0b30*/  LDC R7, c[0x0][0x634] ;  /* 0x00018d00ff077b82 */ /* 0x000e240000000800 */
[----:B0-----:R-:W-:-:S05]  /*0b40*/  IADD3 R7, P0, R4, R7, RZ ;  /* 0x0000000704077210 */ /* 0x001fca0007f1e0ff */
[----:B------:R-:W-:-:S04]  /*0b50*/  IMAD.X R19, RZ, RZ, R5, P0 ;  /* 0x000000ffff137224 */ /* 0x000fc800000e0605 */
[----:B------:R-:W-:-:S04]  /*0b60*/  IMAD.WIDE.U32 R12, R19, R22, RZ ;  /* 0x00000016130c7225 */ /* 0x000fc800078e00ff */
[----:B------:R-:W-:-:S04]  /*0b70*/  IMAD.WIDE.U32 R14, P0, R7, R23, R12 ;  /* 0x00000017070e7225 */ /* 0x000fc8000780000c */
[----:B------:R-:W-:-:S04]  /*0b80*/  IMAD.WIDE.U32 R12, R7, R22, RZ ;  /* 0x00000016070c7225 */ /* 0x000fc800078e00ff */
[----:B------:R-:W-:Y:S01]  /*0b90*/  IMAD.X R17, RZ, RZ, RZ, P0 ;  /* 0x000000ffff117224 */ /* 0x000fe200000e06ff */
[----:B------:R-:W-:Y:S01]  /*0ba0*/  IADD3 RZ, P0, R13, R14, RZ ;  /* 0x0000000e0dff7210 */ /* 0x000fe20007f1e0ff */
[----:B------:R-:W-:-:S04]  /*0bb0*/  IMAD.MOV.U32 R16, RZ, RZ, R15 ;  /* 0x000000ffff107224 */ /* 0x000fc800078e000f */
[----:B------:R-:W-:-:S08]  /*0bc0*/  IMAD.WIDE.U32.X R12, R19, R23, R16, P0 ;  /* 0x00000017130c7225 */ /* 0x000fd000000e0410 */
.L_x_10:
[----:B------:R-:W0:Y:S01]  /*0bd0*/  LDC.64 R28, c[0x0][0x640] ;  /* 0x00019000ff1c7b82 */ /* 0x000e220000000a00 */
[--C-:B------:R-:W-:Y:S01]  /*0be0*/  SHF.R.U64 R73, R12, R18, R13.reuse ;  /* 0x000000120c497219 */ /* 0x100fe2000000120d */
[----:B------:R-:W-:Y:S01]  /*0bf0*/  IMAD R27, R11, R20, R8 ;  /* 0x000000140b1b7224 */ /* 0x000fe200078e0208 */
[----:B------:R-:W-:Y:S01]  /*0c00*/  SHF.R.U32.HI R7, RZ, R18, R13 ;  /* 0x00000012ff077219 */ /* 0x000fe2000001160d */
[----:B------:R-:W-:Y:S01]  /*0c10*/  IMAD.MOV.U32 R23, RZ, RZ, 0x1 ;  /* 0x00000001ff177424 */ /* 0x000fe200078e00ff */
[----:B------:R-:W-:-:S03]  /*0c20*/  IADD3 R9, P0, RZ, -R73, RZ ;  /* 0x80000049ff097210 */ /* 0x000fc60007f1e0ff */
[----:B------:R-:W1:Y:S02]  /*0c30*/  LDC R22, c[0x0][0x618] ;  /* 0x00018600ff167b82 */ /* 0x000e640000000800 */
[----:B------:R-:W-:Y:S02]  /*0c40*/  IMAD.X R7, RZ, RZ, ~R7, P0 ;  /* 0x000000ffff077224 */ /* 0x000fe400000e0e07 */
[----:B------:R-:W-:-:S04]  /*0c50*/  IMAD.WIDE.U32 R12, R9, R24, R4 ;  /* 0x00000018090c7225 */ /* 0x000fc800078e0004 */
[----:B------:R-:W2:Y:S01]  /*0c60*/  LDC R18, c[0x0][0x608] ;  /* 0x00018200ff127b82 */ /* 0x000ea20000000800 */
[----:B------:R-:W-:Y:S02]  /*0c70*/  IMAD R14, R7, R24, RZ ;  /* 0x00000018070e7224 */ /* 0x000fe400078e02ff */
[----:B------:R-:W-:Y:S02]  /*0c80*/  IMAD.MOV.U32 R7, RZ, RZ, -0x1 ;  /* 0xffffffffff077424 */ /* 0x000fe400078e00ff */
[----:B------:R-:W-:-:S03]  /*0c90*/  IMAD R9, R9, R25, R14 ;  /* 0x0000001909097224 */ /* 0x000fc600078e020e */
[----:B------:R-:W3:Y:S01]  /*0ca0*/  LDC R26, c[0x0][0x658] ;  /* 0x00019600ff1a7b82 */ /* 0x000ee20000000800 */
[----:B------:R-:W-:Y:S01]  /*0cb0*/  IMAD.IADD R9, R13, 0x1, R9 ;  /* 0x000000010d097824 */ /* 0x000fe200078e0209 */
[----:B0-----:R-:W-:-:S04]  /*0cc0*/  ISETP.NE.U32.AND P0, PT, R28, RZ, PT ;  /* 0x000000ff1c00720c */ /* 0x001fc80003f05070 */
[----:B------:R-:W-:Y:S02]  /*0cd0*/  ISETP.NE.AND.EX P0, PT, R29, RZ, PT, P0 ;  /* 0x000000ff1d00720c */ /* 0x000fe40003f05300 */
[----:B------:R-:W0:Y:S01]  /*0ce0*/  LDC R24, c[0x0][0x600] ;  /* 0x00018000ff187b82 */ /* 0x000e220000000800 */
[-CC-:B-1----:R-:W-:Y:S02]  /*0cf0*/  SHF.R.U64 R16, R12, R22.reuse, R9.reuse ;  /* 0x000000160c107219 */ /* 0x182fe40000001209 */
[----:B------:R-:W-:-:S05]  /*0d00*/  SHF.R.U32.HI R9, RZ, R22, R9 ;  /* 0x00000016ff097219 */ /* 0x000fca0000011609 */
[----:B------:R-:W1:Y:S01]  /*0d10*/  LDC R19, c[0x0][0x648] ;  /* 0x00019200ff137b82 */ /* 0x000e620000000800 */
[-CC-:B--2---:R-:W-:Y:S02]  /*0d20*/  SHF.R.U64 R22, R16, R18.reuse, R9.reuse ;  /* 0x0000001210167219 */ /* 0x184fe40000001209 */
[----:B------:R-:W-:-:S05]  /*0d30*/  SHF.R.U32.HI R9, RZ, R18, R9 ;  /* 0x00000012ff097219 */ /* 0x000fca0000011609 */
[----:B------:R-:W2:Y:S01]  /*0d40*/  LDC R21, c[0x0][0x638] ;  /* 0x00018e00ff157b82 */ /* 0x000ea20000000800 */
[-CC-:B---3--:R-:W-:Y:S02]  /*0d50*/  SHF.R.U64 R18, R22, R26.reuse, R9.reuse ;  /* 0x0000001a16127219 */ /* 0x188fe40000001209 */
[-C--:B------:R-:W-:Y:S02]  /*0d60*/  SHF.L.U32 R7, R7, R26.reuse, RZ ;  /* 0x0000001a07077219 */ /* 0x080fe400000006ff */
[----:B------:R-:W-:Y:S01]  /*0d70*/  SHF.R.U32.HI R9, RZ, R26, R9 ;  /* 0x0000001aff097219 */ /* 0x000fe20000011609 */
[----:B------:R-:W-:Y:S01]  /*0d80*/  IMAD.MOV.U32 R8, RZ, RZ, R18 ;  /* 0x000000ffff087224 */ /* 0x000fe200078e0012 */
[----:B------:R-:W-:Y:S01]  /*0d90*/  LOP3.LUT R11, RZ, R7, RZ, 0x33, !PT ;  /* 0x00000007ff0b7212 */ /* 0x000fe200078e33ff */
[----:B------:R-:W3:Y:S01]  /*0da0*/  LDC R25, c[0x0][0x610] ;  /* 0x00018400ff197b82 */ /* 0x000ee20000000800 */
[----:B------:R-:W-:Y:S05]  /*0db0*/  @!P0 BRA `(.L_x_11) ;  /* 0x0000000000288947 */ /* 0x000fea0003800000 */
[----:B------:R-:W4:Y:S02]  /*0dc0*/  LDC R7, c[0x0][0x64c] ;  /* 0x00019300ff077b82 */ /* 0x000f240000000800 */
[----:B----4-:R-:W-:-:S05]  /*0dd0*/  IADD3 R7, P0, R18, R7, RZ ;  /* 0x0000000712077210 */ /* 0x010fca0007f1e0ff */
        /* <DEDUP_REMOVED lines=8> */
.L_x_11:
[----:B-1----:R-:W-:Y:S01]  /*0e60*/  SHF.R.U64 R9, R8, R19, R9 ;  /* 0x0000001308097219 */ /* 0x002fe20000001209 */
[----:B------:R-:W-:Y:S01]  /*0e70*/  IMAD.MOV.U32 R14, RZ, RZ, 0x1 ;  /* 0x00000001ff0e7424 */ /* 0x000fe200078e00ff */
[----:B------:R-:W-:Y:S01]  /*0e80*/  LOP3.LUT R8, R22, R11, RZ, 0xc0, !PT ;  /* 0x0000000b16087212 */ /* 0x000fe200078ec0ff */
[----:B0-----:R-:W-:Y:S01]  /*0e90*/  VIADD R11, R24, 0xffffffff ;  /* 0xffffffff180b7836 */ /* 0x001fe20000000000 */
[----:B------:R-:W-:Y:S01]  /*0ea0*/  SHF.L.U32 R7, R23, R26, RZ ;  /* 0x0000001a17077219 */ /* 0x000fe200000006ff */
[----:B------:R-:W-:Y:S01]  /*0eb0*/  IMAD.MOV R12, RZ, RZ, -R9 ;  /* 0x000000ffff0c7224 */ /* 0x000fe200078e0a09 */
[----:B------:R-:W-:Y:S02]  /*0ec0*/  SEL R10, R10, R27, !P4 ;  /* 0x0000001b0a0a7207 */ /* 0x000fe40006000000 */
[----:B------:R-:W-:Y:S01]  /*0ed0*/  LOP3.LUT R11, R16, R11, RZ, 0xc0, !PT ;  /* 0x0000000b100b7212 */ /* 0x000fe200078ec0ff */
[----:B------:R-:W-:Y:S02]  /*0ee0*/  IMAD R9, R7, R9, R8 ;  /* 0x0000000907097224 */ /* 0x000fe400078e0208 */
[----:B--2---:R-:W-:-:S02]  /*0ef0*/  IMAD R7, R12, R21, R18 ;  /* 0x000000150c077224 */ /* 0x004fc400078e0212 */
[----:B---3--:R-:W-:Y:S02]  /*0f00*/  IMAD R10, R9, R25, R10 ;  /* 0x00000019090a7224 */ /* 0x008fe400078e020a */
[----:B------:R-:W-:-:S05]  /*0f10*/  IMAD R7, R7, R24, R11 ;  /* 0x0000001807077224 */ /* 0x000fca00078e020b */
[----:B------:R-:W-:Y:S02]  /*0f20*/  SEL R15, R7, R10, !P4 ;  /* 0x0000000a070f7207 */ /* 0x000fe40006000000 */
[----:B------:R-:W-:-:S07]  /*0f30*/  SEL R71, R10, R7, !P4 ;  /* 0x000000070a477207 */ /* 0x000fce0006000000 */
.L_x_9:
[----:B------:R-:W-:-:S08]  /*0f40*/  NOP ;  /* 0x0000000000007918 */ /* 0x000fd00000000000 */
[----:B------:R-:W0:Y:S02]  /*0f50*/  USETMAXREG.TRY_ALLOC.CTAPOOL UP0, 0xe8 ;  /* 0x000000e8000079c8 */ /* 0x000e240008000600 */
[----:B0-----:R-:W-:-:S13]  /*0f60*/  PLOP3.LUT P0, PT, PT, PT, UP0, 0x80, 0x0 ;  /* 0x000000000000781c */ /* 0x001fda0003f0f008 */
[----:B------:R-:W-:Y:S05]  /*0f70*/  @!P0 BRA `(.L_x_9) ;  /* 0xfffffffc00f08947 */ /* 0x000fea000383ffff */
[----:B------:R-:W-:Y:S01]  /*0f80*/  ULDC.64 UR4, c[0x0][0x598] ;  /* 0x0001660000047ab9 */ /* 0x000fe20000000a00 */
[----:B------:R-:W-:Y:S01]  /*0f90*/  ULDC.64 UR16, c[0x0][0x208] ;  /* 0x0000820000107ab9 */ /* 0x000fe20000000a00 */
[----:B------:R-:W-:-:S04]  /*0fa0*/  ISETP.NE.U32.AND P0, PT, RZ, UR4, PT ;  /* 0x00000004ff007c0c */ /* 0x000fc8000bf05070 */
[----:B------:R-:W-:-:S13]  /*0fb0*/  ISETP.NE.AND.EX P0, PT, RZ, UR5, PT, P0 ;  /* 0x00000005ff007c0c */ /* 0x000fda000bf05300 */
[----:B------:R-:W-:Y:S05]  /*0fc0*/  @!P0 BRA `(.L_x_12) ;  /* 0x00000000001c8947 */ /* 0x000fea0003800000 */
[----:B------:R-:W0:Y:S02]  /*0fd0*/  LDC.64 R8, c[0x0][0x598] ;  /* 0x00016600ff087b82 */ /* 0x000e240000000a00 */
[----:B0-----:R-:W2:Y:S02]  /*0fe0*/  LDG.E.64 R8, desc[UR16][R8.64] ;  /* 0x0000001008087981 */ /* 0x001ea4000c1e1b00 */
[----:B--2---:R-:W-:-:S04]  /*0ff0*/  ISETP.NE.U32.AND P0, PT, R8, RZ, PT ;  /* 0x000000ff0800720c */ /* 0x004fc80003f05070 */
[----:B------:R-:W-:-:S13]  /*1000*/  ISETP.NE.AND.EX P0, PT, R9, RZ, PT, P0 ;  /* 0x000000ff0900720c */ /* 0x000fda0003f05300 */
[----:B------:R-:W-:Y:S05]  /*1010*/  @!P0 BRA `(.L_x_12) ;  /* 0x0000000000088947 */ /* 0x000fea0003800000 */
[----:B------:R0:W5:Y:S01]  /*1020*/  LD.E R7, desc[UR16][R8.64] ;  /* 0x0000001008077980 */ /* 0x000162000c101900 */
[----:B------:R-:W-:Y:S05]  /*1030*/  BRA `(.L_x_13) ;  /* 0x0000000000207947 */ /* 0x000fea0003800000 */
.L_x_12:
[----:B------:R-:W-:Y:S02]  /*1040*/  ULDC.64 UR4, c[0x0][0x588] ;  /* 0x0001620000047ab9 */ /* 0x000fe40000000a00 */
[----:B------:R-:W-:-:S04]  /*1050*/  ISETP.NE.U32.AND P0, PT, RZ, UR4, PT ;  /* 0x00000004ff007c0c */ /* 0x000fc8000bf05070 */
[----:B------:R-:W-:-:S13]  /*1060*/  ISETP.NE.AND.EX P0, PT, RZ, UR5, PT, P0 ;  /* 0x00000005ff007c0c */ /* 0x000fda000bf05300 */
[----:B------:R-:W-:Y:S05]  /*1070*/  @!P0 BRA `(.L_x_14) ;  /* 0x00000000000c8947 */ /* 0x000fea0003800000 */
[----:B------:R-:W0:Y:S02]  /*1080*/  LDC.64 R8, c[0x0][0x588] ;  /* 0x00016200ff087b82 */ /* 0x000e240000000a00 */
[----:B0-----:R1:W5:Y:S01]  /*1090*/  LDG.E R7, desc[UR16][R8.64] ;  /* 0x0000001008077981 */ /* 0x001362000c1e1900 */
[----:B------:R-:W-:Y:S05]  /*10a0*/  BRA `(.L_x_13) ;  /* 0x0000000000047947 */ /* 0x000fea0003800000 */
.L_x_14:
[----:B------:R-:W2:Y:S02]  /*10b0*/  LDC R7, c[0x0][0x580] ;  /* 0x00016000ff077b82 */ /* 0x000ea40000000800 */
.L_x_13:
[----:B------:R-:W-:Y:S02]  /*10c0*/  ULDC.64 UR4, c[0x0][0x5a0] ;  /* 0x0001680000047ab9 */ /* 0x000fe40000000a00 */
[----:B------:R-:W-:-:S04]  /*10d0*/  ISETP.NE.U32.AND P0, PT, RZ, UR4, PT ;  /* 0x00000004ff007c0c */ /* 0x000fc8000bf05070 */
[----:B------:R-:W-:-:S13]  /*10e0*/  ISETP.NE.AND.EX P0, PT, RZ, UR5, PT, P0 ;  /* 0x00000005ff007c0c */ /* 0x000fda000bf05300 */
[----:B------:R-:W-:Y:S05]  /*10f0*/  @!P0 BRA `(.L_x_15) ;  /* 0x00000000001c8947 */ /* 0x000fea0003800000 */
[----:B01----:R-:W0:Y:S02]  /*1100*/  LDC.64 R8, c[0x0][0x5a0] ;  /* 0x00016800ff087b82 */ /* 0x003e240000000a00 */
[----:B0-----:R-:W3:Y:S02]  /*1110*/  LDG.E.64 R8, desc[UR16][R8.64] ;  /* 0x0000001008087981 */ /* 0x001ee4000c1e1b00 */
[----:B---3--:R-:W-:-:S04]  /*1120*/  ISETP.NE.U32.AND P0, PT, R8, RZ, PT ;  /* 0x000000ff0800720c */ /* 0x008fc80003f05070 */
[----:B------:R-:W-:-:S13]  /*1130*/  ISETP.NE.AND.EX P0, PT, R9, RZ, PT, P0 ;  /* 0x000000ff0900720c */ /* 0x000fda0003f05300 */
[----:B------:R-:W-:Y:S05]  /*1140*/  @!P0 BRA `(.L_x_15) ;  /* 0x0000000000088947 */ /* 0x000fea0003800000 */
[----:B------:R0:W5:Y:S01]  /*1150*/  LD.E R12, desc[UR16][R8.64] ;  /* 0x00000010080c7980 */ /* 0x000162000c101900 */
[----:B------:R-:W-:Y:S05]  /*1160*/  BRA `(.L_x_16) ;  /* 0x0000000000207947 */ /* 0x000fea0003800000 */
.L_x_15:
[----:B------:R-:W-:Y:S02]  /*1170*/  ULDC.64 UR4, c[0x0][0x590] ;  /* 0x0001640000047ab9 */ /* 0x000fe40000000a00 */
[----:B------:R-:W-:-:S04]  /*1180*/  ISETP.NE.U32.AND P0, PT, RZ, UR4, PT ;  /* 0x00000004ff007c0c */ /* 0x000fc8000bf05070 */
[----:B------:R-:W-:-:S13]  /*1190*/  ISETP.NE.AND.EX P0, PT, RZ, UR5, PT, P0 ;  /* 0x00000005ff007c0c */ /* 0x000fda000bf05300 */
[----:B------:R-:W-:Y:S05]  /*11a0*/  @!P0 BRA `(.L_x_17) ;  /* 0x00000000000c8947 */ /* 0x000fea0003800000 */
[----:B------:R-:W3:Y:S02]  /*11b0*/  LDC.64 R12, c[0x0][0x590] ;  /* 0x00016400ff0c7b82 */ /* 0x000ee40000000a00 */
[----:B---3--:R3:W5:Y:S01]  /*11c0*/  LDG.E R12, desc[UR16][R12.64] ;  /* 0x000000100c0c7981 */ /* 0x008762000c1e1900 */
[----:B------:R-:W-:Y:S05]  /*11d0*/  BRA `(.L_x_16) ;  /* 0x0000000000047947 */ /* 0x000fea0003800000 */
.L_x_17:
[----:B------:R-:W4:Y:S02]  /*11e0*/  LDC R12, c[0x0][0x584] ;  /* 0x00016100ff0c7b82 */ /* 0x000f240000000800 */
.L_x_16:
[----:B------:R-:W-:-:S13]  /*11f0*/  LOP3.LUT P0, RZ, R14, 0xff, RZ, 0xc0, !PT ;  /* 0x000000ff0eff7812 */ /* 0x000fda000780c0ff */
[----:B------:R-:W-:Y:S05]  /*1200*/  @!P0 EXIT ;  /* 0x000000000000894d */ /* 0x000fea0003800000 */
[----:B------:R-:W-:Y:S01]  /*1210*/  ULDC UR4, c[0x0][0x28c] ;  /* 0x0000a30000047ab9 */ /* 0x000fe20000000800 */
[----:B------:R-:W-:Y:S01]  /*1220*/  LOP3.LUT R81, R2, 0x1, RZ, 0xfc, !PT ;  /* 0x0000000102517812 */ /* 0x000fe200078efcff */
[----:B------:R-:W-:-:S04]  /*1230*/  UIADD3 UR4, UR4, 0x7f, URZ ;  /* 0x0000007f04047890 */ /* 0x000fc8000fffe03f */
[----:B------:R-:W-:-:S04]  /*1240*/  USHF.R.S32.HI UR5, URZ, 0x1f, UR4 ;  /* 0x0000001f3f057899 */ /* 0x000fc80008011404 */
[----:B------:R-:W-:-:S03]  /*1250*/  ULEA.HI UR5, UR5, UR4, URZ, 0x7 ;  /* 0x0000000405057291 */ /* 0x000fc6000f8f383f */
[----:B------:R-:W-:Y:S01]  /*1260*/  UMOV UR4, URZ ;  /* 0x0000003f00047c82 */ /* 0x000fe20008000000 */
[----:B------:R-:W-:-:S03]  /*1270*/  USHF.R.S32.HI UR9, URZ, 0x7, UR5 ;  /* 0x000000073f097899 */ /* 0x000fc60008011405 */
[----:B------:R-:W-:-:S09]  /*1280*/  UMOV UR5, URZ ;  /* 0x0000003f00057c82 */ /* 0x000fd20008000000 */
.L_x_108:
[----:B01----:R-:W-:Y:S01]  /*1290*/  LOP3.LUT R8, R0, 0x80, RZ, 0xc0, !PT ;  /* 0x0000008000087812 */ /* 0x003fe200078ec0ff */
[----:B------:R-:W0:Y:S01]  /*12a0*/  S2UR UR13, SR_CgaCtaId ;  /* 0x00000000000d79c3 */ /* 0x000e220000008800 */
[----:B------:R-:W-:Y:S01]  /*12b0*/  UMOV UR12, 0x400 ;  /* 0x00000400000c7882 */ /* 0x000fe20000000000 */
[----:B------:R-:W-:Y:S01]  /*12c0*/  UMOV UR6, URZ ;  /* 0x0000003f00067c82 */ /* 0x000fe20008000000 */
[----:B------:R-:W-:Y:S01]  /*12d0*/  SHF.R.U32.HI R8, RZ, 0x7, R8 ;  /* 0x00000007ff087819 */ /* 0x000fe20000011608 */
[----:B------:R-:W-:Y:S01]  /*12e0*/  UMOV UR7, URZ ;  /* 0x0000003f00077c82 */ /* 0x000fe20008000000 */
[----:B------:R-:W-:Y:S01]  /*12f0*/  UMOV UR18, UR5 ;  /* 0x0000000500127c82 */ /* 0x000fe20008000000 */
[----:B------:R-:W-:Y:S01]  /*1300*/  CS2R R16, SRZ ;  /* 0x0000000000107805 */ /* 0x000fe2000001ff00 */
[----:B---3--:R-:W-:Y:S01]  /*1310*/  IMAD.MOV.U32 R13, RZ, RZ, RZ ;  /* 0x000000ffff0d7224 */ /* 0x008fe200078e00ff */
[----:B------:R-:W1:Y:S01]  /*1320*/  LDC R9, c[0x0][0x28c] ;  /* 0x0000a300ff097b82 */ /* 0x000e620000000800 */
[----:B------:R-:W3:Y:S01]  /*1330*/  SHFL.IDX PT, R8, R8, RZ, 0x1f ;  /* 0x00001fff08087589 */ /* 0x000ee200000e0000 */
[----:B------:R-:W-:-:S02]  /*1340*/  CS2R R18, SRZ ;  /* 0x0000000000127805 */ /* 0x000fc4000001ff00 */
[----:B------:R-:W-:Y:S02]  /*1350*/  CS2R R20, SRZ ;  /* 0x0000000000147805 */ /* 0x000fe4000001ff00 */
[----:B------:R-:W-:Y:S02]  /*1360*/  CS2R R22, SRZ ;  /* 0x0000000000167805 */ /* 0x000fe4000001ff00 */
[----:B------:R-:W-:Y:S02]  /*1370*/  CS2R R56, SRZ ;  /* 0x0000000000387805 */ /* 0x000fe4000001ff00 */
[----:B------:R-:W-:Y:S02]  /*1380*/  CS2R R58, SRZ ;  /* 0x00000000003a7805 */ /* 0x000fe4000001ff00 */
[----:B------:R-:W-:Y:S02]  /*1390*/  CS2R R60, SRZ ;  /* 0x00000000003c7805 */ /* 0x000fe4000001ff00 */
[----:B------:R-:W-:-:S02]  /*13a0*/  CS2R R62, SRZ ;  /* 0x00000000003e7805 */ /* 0x000fc4000001ff00 */
[----:B------:R-:W-:Y:S02]  /*13b0*/  CS2R R64, SRZ ;  /* 0x0000000000407805 */ /* 0x000fe4000001ff00 */
[----:B------:R-:W-:Y:S02]  /*13c0*/  CS2R R66, SRZ ;  /* 0x0000000000427805 */ /* 0x000fe4000001ff00 */
[----:B------:R-:W-:Y:S01]  /*13d0*/  CS2R R68, SRZ ;  /* 0x0000000000447805 */ /* 0x000fe2000001ff00 */
[----:B------:R-:W-:Y:S01]  /*13e0*/  IMAD.MOV.U32 R70, RZ, RZ, RZ ;  /* 0x000000ffff467224 */ /* 0x000fe200078e00ff */
[----:B------:R-:W-:Y:S01]  /*13f0*/  CS2R R74, SRZ ;  /* 0x00000000004a7805 */ /* 0x000fe2000001ff00 */
[----:B------:R-:W-:Y:S01]  /*1400*/  IMAD.MOV.U32 R72, RZ, RZ, RZ ;  /* 0x000000ffff487224 */ /* 0x000fe200078e00ff */
[----:B------:R-:W-:Y:S02]  /*1410*/  CS2R R76, SRZ ;  /* 0x00000000004c7805 */ /* 0x000fe4000001ff00 */
[----:B------:R-:W-:Y:S01]  /*1420*/  CS2R R78, SRZ ;  /* 0x00000000004e7805 */ /* 0x000fe2000001ff00 */
[----:B------:R-:W-:Y:S01]  /*1430*/  IMAD.MOV.U32 R80, RZ, RZ, RZ ;  /* 0x000000ffff507224 */ /* 0x000fe200078e00ff */
[----:B----4-:R-:W-:Y:S01]  /*1440*/  CS2R R24, SRZ ;  /* 0x0000000000187805 */ /* 0x010fe2000001ff00 */
[----:B------:R-:W-:Y:S01]  /*1450*/  IMAD.U32 R14, RZ, RZ, UR4 ;  /* 0x00000004ff0e7e24 */ /* 0x000fe2000f8e00ff */
[----:B------:R-:W-:-:S02]  /*1460*/  CS2R R26, SRZ ;  /* 0x00000000001a7805 */ /* 0x000fc4000001ff00 */
[----:B------:R-:W-:Y:S02]  /*1470*/  CS2R R28, SRZ ;  /* 0x00000000001c7805 */ /* 0x000fe4000001ff00 */
[----:B------:R-:W-:Y:S02]  /*1480*/  CS2R R30, SRZ ;  /* 0x00000000001e7805 */ /* 0x000fe4000001ff00 */
[----:B------:R-:W-:Y:S02]  /*1490*/  CS2R R32, SRZ ;  /* 0x0000000000207805 */ /* 0x000fe4000001ff00 */
[----:B-1----:R-:W-:Y:S02]  /*14a0*/  ISETP.GE.AND P0, PT, R9, 0x1, PT ;  /* 0x000000010900780c */ /* 0x002fe40003f06270 */
[----:B------:R-:W-:Y:S02]  /*14b0*/  CS2R R34, SRZ ;  /* 0x0000000000227805 */ /* 0x000fe4000001ff00 */
[----:B---3--:R-:W-:-:S02]  /*14c0*/  R2UR UR8, R8 ;  /* 0x00000000080872ca */ /* 0x008fc400000e0000 */
        /* <DEDUP_REMOVED lines=8> */
[----:B------:R-:W-:Y:S02]  /*1550*/  CS2R R52, SRZ ;  /* 0x0000000000347805 */ /* 0x000fe4000001ff00 */
[----:B------:R-:W-:Y:S01]  /*1560*/  CS2R R54, SRZ ;  /* 0x0000000000367805 */ /* 0x000fe2000001ff00 */
[----:B------:R-:W-:-:S04]  /*1570*/  ULEA.HI UR10, UR8, UR8, URZ, 0x1 ;  /* 0x00000008080a7291 */ /* 0x000fc8000f8f083f */
[----:B------:R-:W-:Y:S02]  /*1580*/  ULOP3.LUT UR11, UR10, 0x7fffe, URZ, 0xc0, !UPT ;  /* 0x0007fffe0a0b7892 */ /* 0x000fe4000f8ec03f */
[----:B0-----:R-:W-:Y:S02]  /*1590*/  ULEA UR10, UR13, UR12, 0x18 ;  /* 0x0000000c0d0a7291 */ /* 0x001fe4000f8ec03f */
[----:B------:R-:W-:-:S03]  /*15a0*/  UIADD3 UR11, UR8, -UR11, URZ ;  /* 0x8000000b080b7290 */ /* 0x000fc6000fffe03f */
[----:B------:R-:W-:Y:S01]  /*15b0*/  UMOV UR8, URZ ;  /* 0x0000003f00087c82 */ /* 0x000fe20008000000 */
[----:B------:R-:W-:-:S04]  /*15c0*/  ULEA UR11, UR11, UR10, 0xd ;  /* 0x0000000a0b0b7291 */ /* 0x000fc8000f8e683f */
[----:B------:R-:W-:-:S04]  /*15d0*/  UIADD3 UR11, UR11, 0x180, URZ ;  /* 0x000001800b0b7890 */ /* 0x000fc8000fffe03f */
[----:B------:R-:W-:-:S04]  /*15e0*/  USHF.R.U32.HI UR11, URZ, 0x4, UR11 ;  /* 0x000000043f0b7899 */ /* 0x000fc8000801160b */
[----:B------:R-:W-:Y:S01]  /*15f0*/  ULOP3.LUT UR11, UR11, 0x3fff, URZ, 0xc0, !UPT ;  /* 0x00003fff0b0b7892 */ /* 0x000fe2000f8ec03f */
[----:B------:R-:W-:Y:S11]  /*1600*/  @!P0 BRA `(.L_x_18) ;  /* 0x0000000400a48947 */ /* 0x000ff60003800000 */
[----:B------:R-:W-:-:S13]  /*1610*/  ISETP.NE.AND P1, PT, R81, 0x3, PT ;  /* 0x000000035100780c */ /* 0x000fda0003f25270 */
[----:B------:R-:W-:Y:S05]  /*1620*/  @!P1 BRA `(.L_x_19) ;  /* 0x0000000000049947 */ /* 0x000fea0003800000 */
[----:B------:R-:W-:Y:S01]  /*1630*/  BPT.TRAP 0x1 ;  /* 0x000000040000795c */ /* 0x000fe20000300000 */
.L_x_19:
[----:B------:R-:W-:Y:S01]  /*1640*/  ULEA UR6, UR5, UR10, 0x3 ;  /* 0x0000000a05067291 */ /* 0x000fe2000f8e183f */
[----:B------:R-:W-:-:S05]  /*1650*/  IMAD.U32 R8, RZ, RZ, UR4 ;  /* 0x00000004ff087e24 */ /* 0x000fca000f8e00ff */
[----:B------:R-:W-:-:S04]  /*1660*/  SHF.L.U32 R8, R8, 0x1f, RZ ;  /* 0x0000001f08087819 */ /* 0x000fc800000006ff */
[----:B------:R0:W1:Y:S01]  /*1670*/  SYNCS.PHASECHK.TRANS64.TRYWAIT P0, [UR6], R8 ;  /* 0x00000008ff0075a7 */ /* 0x0000620008000146 */
[----:B------:R-:W-:Y:S05]  /*1680*/  @!P1 BRA `(.L_x_20) ;  /* 0x0000000000049947 */ /* 0x000fea0003800000 */
[----:B------:R-:W-:Y:S01]  /*1690*/  BPT.TRAP 0x1 ;  /* 0x000000040000795c */ /* 0x000fe20000300000 */
.L_x_20:
[----:B-1----:R-:W-:Y:S05]  /*16a0*/  @P0 BRA `(.L_x_21) ;  /* 0x0000000000080947 */ /* 0x002fea0003800000 */
[----:B------:R-:W1:Y:S02]  /*16b0*/  SYNCS.PHASECHK.TRANS64.TRYWAIT P0, [UR6], R8 ;  /* 0x00000008ff0075a7 */ /* 0x000e640008000146 */
[----:B-1----:R-:W-:Y:S05]  /*16c0*/  @!P0 BRA `(.L_x_22) ;  /* 0x0000005800748947 */ /* 0x002fea0003800000 */
.L_x_21:
[----:B------:R-:W-:Y:S01]  /*16d0*/  UIADD3 UR6, UR10, 0x24180, URZ ;  /* 0x000241800a067890 */ /* 0x000fe2000fffe03f */
[----:B------:R-:W-:Y:S01]  /*16e0*/  WARPGROUP.ARRIVE ;  /* 0x00000000000079c5 */ /* 0x000fe20000000000 */
[----:B------:R-:W-:Y:S01]  /*16f0*/  ULOP3.LUT UR8, UR11, 0x10000, URZ, 0xfc, !UPT ;  /* 0x000100000b087892 */ /* 0x000fe2000f8efc3f */
[----:B------:R-:W-:Y:S01]  /*1700*/  CS2R R16, SRZ ;  /* 0x0000000000107805 */ /* 0x000fe2000001ff00 */
[----:B------:R-:W-:Y:S01]  /*1710*/  USHF.R.U32.HI UR6, URZ, 0x4, UR6 ;  /* 0x000000043f067899 */ /* 0x000fe20008011606 */
[----:B------:R-:W-:Y:S01]  /*1720*/  IMAD.MOV.U32 R13, RZ, RZ, RZ ;  /* 0x000000ffff0d7224 */ /* 0x000fe200078e00ff */
[----:B------:R-:W-:Y:S01]  /*1730*/  UMOV UR13, 0x40000040 ;  /* 0x40000040000d7882 */ /* 0x000fe20000000000 */
[----:B------:R-:W-:Y:S01]  /*1740*/  UMOV UR15, 0x40000040 ;  /* 0x40000040000f7882 */ /* 0x000fe20000000000 */
[----:B------:R-:W-:Y:S01]  /*1750*/  ULOP3.LUT UR6, UR6, 0x3fff, URZ, 0xc0, !UPT ;  /* 0x00003fff06067892 */ /* 0x000fe2000f8ec03f */
[----:B------:R-:W-:Y:S02]  /*1760*/  CS2R R18, SRZ ;  /* 0x0000000000127805 */ /* 0x000fe4000001ff00 */
[----:B------:R-:W-:-:S02]  /*1770*/  CS2R R20, SRZ ;  /* 0x0000000000147805 */ /* 0x000fc4000001ff00 */
[----:B------:R-:W-:Y:S01]  /*1780*/  CS2R R22, SRZ ;  /* 0x0000000000167805 */ /* 0x000fe2000001ff00 */
[----:B------:R-:W-:Y:S01]  /*1790*/  ULOP3.LUT UR7, UR6, 0x10000, URZ, 0xfc, !UPT ;  /* 0x0001000006077892 */ /* 0x000fe2000f8efc3f */
[----:B------:R-:W-:Y:S01]  /*17a0*/  CS2R R56, SRZ ;  /* 0x0000000000387805 */ /* 0x000fe2000001ff00 */
[----:B------:R-:W-:Y:S01]  /*17b0*/  ULEA UR6, UR5, UR8, 0xa ;  /* 0x0000000805067291 */ /* 0x000fe2000f8e503f */
[----:B------:R-:W-:Y:S01]  /*17c0*/  CS2R R58, SRZ ;  /* 0x00000000003a7805 */ /* 0x000fe2000001ff00 */
[----:B------:R-:W-:Y:S01]  /*17d0*/  ULEA UR7, UR5, UR7, 0x9 ;  /* 0x0000000705077291 */ /* 0x000fe2000f8e483f */
[----:B------:R-:W-:Y:S02]  /*17e0*/  CS2R R60, SRZ ;  /* 0x00000000003c7805 */ /* 0x000fe4000001ff00 */
[----:B------:R-:W-:Y:S02]  /*17f0*/  CS2R R62, SRZ ;  /* 0x00000000003e7805 */ /* 0x000fe4000001ff00 */
[----:B------:R-:W-:-:S02]  /*1800*/  CS2R R64, SRZ ;  /* 0x0000000000407805 */ /* 0x000fc4000001ff00 */
[----:B------:R-:W-:Y:S01]  /*1810*/  CS2R R66, SRZ ;  /* 0x0000000000427805 */ /* 0x000fe2000001ff00 */
[----:B------:R-:W-:Y:S01]  /*1820*/  UMOV UR12, UR6 ;  /* 0x00000006000c7c82 */ /* 0x000fe20008000000 */
[----:B------:R-:W-:Y:S01]  /*1830*/  CS2R R68, SRZ ;  /* 0x0000000000447805 */ /* 0x000fe2000001ff00 */
[----:B------:R-:W-:Y:S01]  /*1840*/  UMOV UR14, UR7 ;  /* 0x00000007000e7c82 */ /* 0x000fe20008000000 */
[----:B------:R-:W-:Y:S01]  /*1850*/  IMAD.MOV.U32 R70, RZ, RZ, RZ ;  /* 0x000000ffff467224 */ /* 0x000fe200078e00ff */
[----:B------:R-:W-:Y:S01]  /*1860*/  QGMMA.64x64x32.F32.E5M2.E5M2 R24, gdesc[UR12], RZ, !UPT ;  /* 0x00e000000c1879f3 */ /* 0x000fe2000c7038ff */
[----:B------:R-:W-:Y:S01]  /*1870*/  UIADD3 UR12, UR6, 0x2, URZ ;  /* 0x00000002060c7890 */ /* 0x000fe2000fffe03f */
[----:B------:R-:W-:Y:S01]  /*1880*/  IMAD.MOV.U32 R72, RZ, RZ, RZ ;  /* 0x000000ffff487224 */ /* 0x000fe200078e00ff */
[----:B------:R-:W-:Y:S01]  /*1890*/  UIADD3 UR14, UR7, 0x2, URZ ;  /* 0x00000002070e7890 */ /* 0x000fe2000fffe03f */
[----:B------:R-:W-:Y:S01]  /*18a0*/  CS2R R74, SRZ ;  /* 0x00000000004a7805 */ /* 0x000fe2000001ff00 */
[----:B------:R-:W-:Y:S01]  /*18b0*/  UMOV UR13, 0x40000040 ;  /* 0x40000040000d7882 */ /* 0x000fe20000000000 */
[----:B------:R-:W-:Y:S01]  /*18c0*/  UMOV UR15, 0x40000040 ;  /* 0x40000040000f7882 */ /* 0x000fe20000000000 */
[----:B------:R-:W-:-:S02]  /*18d0*/  CS2R R76, SRZ ;  /* 0x00000000004c7805 */ /* 0x000fc4000001ff00 */
[----:B------:R-:W-:Y:S01]  /*18e0*/  CS2R R78, SRZ ;  /* 0x00000000004e7805 */ /* 0x000fe2000001ff00 */
[----:B------:R-:W-:Y:S02]  /*18f0*/  IMAD.MOV.U32 R80, RZ, RZ, RZ ;  /* 0x000000ffff507224 */ /* 0x000fe400078e00ff */
[----:B------:R-:W-:Y:S01]  /*1900*/  QGMMA.64x64x32.F32.E5M2.E5M2 R24, gdesc[UR12], R24 ;  /* 0x00e000000c1879f3 */ /* 0x000fe20008703818 */
[----:B------:R-:W-:Y:S02]  /*1910*/  UIADD3 UR12, UR6, 0x4, URZ ;  /* 0x00000004060c7890 */ /* 0x000fe4000fffe03f */
[----:B------:R-:W-:Y:S01]  /*1920*/  UIADD3 UR14, UR7, 0x4, URZ ;  /* 0x00000004070e7890 */ /* 0x000fe2000fffe03f */
[----:B------:R-:W-:Y:S01]  /*1930*/  UMOV UR13, 0x40000040 ;  /* 0x40000040000d7882 */ /* 0x000fe20000000000 */
[----:B------:R-:W-:-:S07]  /*1940*/  UMOV UR15, 0x40000040 ;  /* 0x40000040000f7882 */ /* 0x000fce0000000000 */
[----:B------:R-:W-:Y:S01]  /*1950*/  QGMMA.64x64x32.F32.E5M2.E5M2 R24, gdesc[UR12], R24 ;  /* 0x00e000000c1879f3 */ /* 0x000fe20008703818 */
[----:B------:R-:W-:Y:S02]  /*1960*/  UIADD3 UR14, UR7, 0x6, URZ ;  /* 0x00000006070e7890 */ /* 0x000fe4000fffe03f */
[----:B------:R-:W-:Y:S01]  /*1970*/  UIADD3 UR12, UR6, 0x6, URZ ;  /* 0x00000006060c7890 */ /* 0x000fe2000fffe03f */
[----:B------:R-:W-:Y:S01]  /*1980*/  ULDC UR7, c[0x0][0x50c] ;  /* 0x0001430000077ab9 */ /* 0x000fe20000000800 */
[----:B------:R-:W-:Y:S01]  /*1990*/  UMOV UR13, 0x40000040 ;  /* 0x40000040000d7882 */ /* 0x000fe20000000000 */
[----:B------:R-:W-:Y:S01]  /*19a0*/  UISETP.NE.AND UP0, UPT, UR7, 0x4, UPT ;  /* 0x000000040700788c */ /* 0x000fe2000bf05270 */
[----:B------:R-:W-:Y:S01]  /*19b0*/  UMOV UR15, 0x40000040 ;  /* 0x40000040000f7882 */ /* 0x000fe20000000000 */
[----:B------:R-:W-:Y:S02]  /*19c0*/  UMOV UR6, 0x4 ;  /* 0x0000000400067882 */ /* 0x000fe40000000000 */
[----:B------:R-:W-:-:S06]  /*19d0*/  USEL UR7, URZ, 0x1, UP0 ;  /* 0x000000013f077887 */ /* 0x000fcc0008000000 */
[----:B------:R-:W-:Y:S01]  /*19e0*/  ISETP.NE.AND P0, PT, RZ, UR7, PT ;  /* 0x00000007ff007c0c */ /* 0x000fe2000bf05270 */
[----:B------:R-:W-:-:S12]  /*19f0*/  QGMMA.64x64x32.F32.E5M2.E5M2 R24, gdesc[UR12], R24, gsb0 ;  /* 0x00e000000c1879f3 */ /* 0x000fd80008003818 */
[----:B------:R-:W-:Y:S05]  /*1a00*/  @!P0 BRA `(.L_x_23) ;  /* 0x0000000000888947 */ /* 0x000fea0003800000 */
[----:B------:R-:W-:Y:S02]  /*1a10*/  WARPGROUP.DEPBAR.LE gsb0, 0x0 ;  /* 0x00008000000079c5 */ /* 0x000fe40000010000 */
[----:B------:R-:W-:-:S01]  /*1a20*/  FADD R79, RZ, R24 ;  /* 0x00000018ff4f7221 */ /* 0x000fc20000000000 */
[----:B------:R-:W-:Y:S01]  /*1a30*/  FADD R80, RZ, R25 ;  /* 0x00000019ff507221 */ /* 0x000fe20000000000 */
        /* <DEDUP_REMOVED lines=30> */
[----:B------:R-:W-:-:S06]  /*1c20*/  UMOV UR6, URZ ;  /* 0x0000003f00067c82 */ /* 0x000fcc0008000000 */
.L_x_23:
[----:B------:R-:W-:-:S04]  /*1c30*/  UIADD3 UR18, UR5, 0x1, URZ ;  /* 0x0000000105127890 */ /* 0x000fc8000fffe03f */
[----:B------:R-:W-:-:S04]  /*1c40*/  UISETP.NE.AND UP0, UPT, UR18, 0x9, UPT ;  /* 0x000000091200788c */ /* 0x000fc8000bf05270 */
[----:B------:R-:W-:Y:S02]  /*1c50*/  USEL UR8, URZ, 0x1, UP0 ;  /* 0x000000013f087887 */ /* 0x000fe40008000000 */
[----:B------:R-:W-:Y:S02]  /*1c60*/  USEL UR18, UR18, URZ, UP0 ;  /* 0x0000003f12127287 */ /* 0x000fe40008000000 */
[----:B------:R-:W-:-:S06]  /*1c70*/  ULOP3.LUT UR8, UR4, UR8, URZ, 0x3c, !UPT ;  /* 0x0000000804087292 */ /* 0x000fcc000f8e3c3f */
[----:B------:R-:W-:Y:S01]  /*1c80*/  IMAD.U32 R14, RZ, RZ, UR8 ;  /* 0x00000008ff0e7e24 */ /* 0x000fe2000f8e00ff */
[----:B------:R-:W-:-:S06]  /*1c90*/  UMOV UR8, 0x1 ;  /* 0x0000000100087882 */ /* 0x000fcc0000000000 */
.L_x_18:
[----:B------:R-:W-:-:S04]  /*1ca0*/  UISETP.LT.AND UP0, UPT, UR9, 0x1, UPT ;  /* 0x000000010900788c */ /* 0x000fc8000bf01270 */
[----:B------:R-:W-:-:S04]  /*1cb0*/  USEL UR12, UR9, 0x1, UP0 ;  /* 0x00000001090c7887 */ /* 0x000fc80008000000 */
[----:B------:R-:W-:-:S04]  /*1cc0*/  UIADD3 UR12, UR9, -UR12, URZ ;  /* 0x8000000c090c7290 */ /* 0x000fc8000fffe03f */
[----:B------:R-:W-:-:S06]  /*1cd0*/  UISETP.GE.AND UP0, UPT, UR12, 0x1, UPT ;  /* 0x000000010c00788c */ /* 0x000fcc000bf06270 */
[----:B------:R-:W-:-:S13]  /*1ce0*/  PLOP3.LUT P0, PT, PT, PT, UP0, 0x80, 0x0 ;  /* 0x000000000000781c */ /* 0x000fda0003f0f008 */
[----:B------:R-:W-:Y:S05]  /*1cf0*/  @!P0 BRA `(.L_x_24) ;  /* 0x0000000400b88947 */ /* 0x000fea0003800000 */
[----:B01----:R-:W-:Y:S01]  /*1d00*/  IMAD.U32 R8, RZ, RZ, UR12 ;  /* 0x0000000cff087e24 */ /* 0x003fe2000f8e00ff */
[----:B------:R-:W-:Y:S01]  /*1d10*/  ULDC UR19, c[0x0][0x50c] ;  /* 0x0001430000137ab9 */ /* 0x000fe20000000800 */
[----:B------:R-:W-:-:S07]  /*1d20*/  IMAD.U32 R9, RZ, RZ, UR5 ;  /* 0x00000005ff097e24 */ /* 0x000fce000f8e00ff */
.L_x_32:
[----:B------:R-:W-:-:S13]  /*1d30*/  ISETP.NE.AND P1, PT, R81, 0x3, PT ;  /* 0x000000035100780c */ /* 0x000fda0003f25270 */
[----:B------:R-:W-:Y:S05]  /*1d40*/  @!P1 BRA `(.L_x_25) ;  /* 0x0000000000049947 */ /* 0x000fea0003800000 */
[----:B------:R-:W-:Y:S01]  /*1d50*/  BPT.TRAP 0x1 ;  /* 0x000000040000795c */ /* 0x000fe20000300000 */
.L_x_25:
[----:B------:R-:W0:Y:S01]  /*1d60*/  S2UR UR12, SR_CgaCtaId ;  /* 0x00000000000c79c3 */ /* 0x000e220000008800 */
[----:B------:R-:W-:Y:S01]  /*1d70*/  UMOV UR10, 0x400 ;  /* 0x00000400000a7882 */ /* 0x000fe20000000000 */
[----:B------:R-:W-:Y:S01]  /*1d80*/  SHF.L.U32 R10, R14, 0x1f, RZ ;  /* 0x0000001f0e0a7819 */ /* 0x000fe200000006ff */
[----:B0-----:R-:W-:-:S04]  /*1d90*/  ULEA UR10, UR12, UR10, 0x18 ;  /* 0x0000000a0c0a7291 */ /* 0x001fc8000f8ec03f */
[----:B------:R-:W-:-:S09]  /*1da0*/  ULEA UR12, UR18, UR10, 0x3 ;  /* 0x0000000a120c7291 */ /* 0x000fd2000f8e183f */
[----:B------:R0:W1:Y:S01]  /*1db0*/  SYNCS.PHASECHK.TRANS64.TRYWAIT P0, [UR12], R10 ;  /* 0x0000000aff0075a7 */ /* 0x000062000800014c */
[----:B------:R-:W-:Y:S05]  /*1dc0*/  @!P1 BRA `(.L_x_26) ;  /* 0x0000000000049947 */ /* 0x000fea0003800000 */
[----:B------:R-:W-:Y:S01]  /*1dd0*/  BPT.TRAP 0x1 ;  /* 0x000000040000795c */ /* 0x000fe20000300000 */
.L_x_26:
[----:B-1----:R-:W-:Y:S05]  /*1de0*/  @P0 BRA `(.L_x_27) ;  /* 0x0000000000080947 */ /* 0x002fea0003800000 */
[----:B------:R-:W1:Y:S02]  /*1df0*/  SYNCS.PHASECHK.TRANS64.TRYWAIT P0, [UR12], R10 ;  /* 0x0000000aff0075a7 */ /* 0x000e64000800014c */
[----:B-1----:R-:W-:Y:S05]  /*1e00*/  @!P0 BRA `(.L_x_28) ;  /* 0x0000005000bc8947 */ /* 0x002fea0003800000 */
.L_x_27:
[----:B------:R-:W-:Y:S01]  /*1e10*/  UIADD3 UR12, UR10, 0x24180, URZ ;  /* 0x000241800a0c7890 */ /* 0x000fe2000fffe03f */
[----:B------:R-:W-:Y:S01]  /*1e20*/  WARPGROUP.ARRIVE ;  /* 0x00000000000079c5 */ /* 0x000fe20000000000 */
[----:B------:R-:W-:Y:S02]  /*1e30*/  UISETP.NE.AND UP0, UPT, UR7, URZ, UPT ;  /* 0x0000003f0700728c */ /* 0x000fe4000bf05270 */
[----:B------:R-:W-:Y:S02]  /*1e40*/  USHF.R.U32.HI UR12, URZ, 0x4, UR12 ;  /* 0x000000043f0c7899 */ /* 0x000fe4000801160c */
[----:B------:R-:W-:Y:S02]  /*1e50*/  USEL UR8, UR8, URZ, !UP0 ;  /* 0x0000003f08087287 */ /* 0x000fe4000c000000 */
[----:B------:R-:W-:Y:S02]  /*1e60*/  ULOP3.LUT UR12, UR12, 0x3fff, URZ, 0xc0, !UPT ;  /* 0x00003fff0c0c7892 */ /* 0x000fe4000f8ec03f */
[----:B------:R-:W-:-:S02]  /*1e70*/  UISETP.NE.U32.AND UP0, UPT, UR8, URZ, UPT ;  /* 0x0000003f0800728c */ /* 0x000fc4000bf05070 */
[----:B------:R-:W-:Y:S02]  /*1e80*/  ULOP3.LUT UR7, UR11, 0x10000, URZ, 0xfc, !UPT ;  /* 0x000100000b077892 */ /* 0x000fe4000f8efc3f */
[----:B------:R-:W-:Y:S02]  /*1e90*/  ULOP3.LUT UR8, UR12, 0x10000, URZ, 0xfc, !UPT ;  /* 0x000100000c087892 */ /* 0x000fe4000f8efc3f */
[----:B------:R-:W-:Y:S02]  /*1ea0*/  ULEA UR7, UR18, UR7, 0xa ;  /* 0x0000000712077291 */ /* 0x000fe4000f8e503f */
[----:B------:R-:W-:Y:S01]  /*1eb0*/  ULEA UR8, UR18, UR8, 0x9 ;  /* 0x0000000812087291 */ /* 0x000fe2000f8e483f */
[----:B------:R-:W-:Y:S01]  /*1ec0*/  UMOV UR13, 0x40000040 ;  /* 0x40000040000d7882 */ /* 0x000fe20000000000 */
[----:B------:R-:W-:Y:S01]  /*1ed0*/  UMOV UR15, 0x40000040 ;  /* 0x40000040000f7882 */ /* 0x000fe20000000000 */
[----:B------:R-:W-:Y:S02]  /*1ee0*/  UIADD3 UR6, UR6, 0x4, URZ ;  /* 0x0000000406067890 */ /* 0x000fe4000fffe03f */
[----:B------:R-:W-:-:S02]  /*1ef0*/  UMOV UR12, UR7 ;  /* 0x00000007000c7c82 */ /* 0x000fc40008000000 */
[----:B------:R-:W-:Y:S02]  /*1f00*/  UMOV UR14, UR8 ;  /* 0x00000008000e7c82 */ /* 0x000fe40008000000 */
[----:B------:R-:W-:Y:S01]  /*1f10*/  QGMMA.64x64x32.F32.E5M2.E5M2 R24, gdesc[UR12], R24, UP0 ;  /* 0x00e000000c1879f3 */ /* 0x000fe2000bf03818 */
[----:B------:R-:W-:Y:S02]  /*1f20*/  UIADD3 UR12, UR7, 0x2, URZ ;  /* 0x00000002070c7890 */ /* 0x000fe4000fffe03f */
[----:B------:R-:W-:Y:S01]  /*1f30*/  UIADD3 UR14, UR8, 0x2, URZ ;  /* 0x00000002080e7890 */ /* 0x000fe2000fffe03f */
[----:B------:R-:W-:Y:S01]  /*1f40*/  UMOV UR13, 0x40000040 ;  /* 0x40000040000d7882 */ /* 0x000fe20000000000 */
[----:B------:R-:W-:Y:S01]  /*1f50*/  UMOV UR15, 0x40000040 ;  /* 0x40000040000f7882 */ /* 0x000fe20000000000 */
[----:B------:R-:W-:-:S06]  /*1f60*/  UISETP.NE.AND UP0, UPT, UR6, UR19, UPT ;  /* 0x000000130600728c */ /* 0x000fcc000bf05270 */
        /* <DEDUP_REMOVED lines=8> */
[----:B------:R-:W-:Y:S01]  /*1ff0*/  UMOV UR13, 0x40000040 ;  /* 0x40000040000d7882 */ /* 0x000fe20000000000 */
[----:B------:R-:W-:Y:S01]  /*2000*/  UMOV UR15, 0x40000040 ;  /* 0x40000040000f7882 */ /* 0x000fe20000000000 */
[----:B------:R-:W-:-:S06]  /*2010*/  USEL UR7, URZ, 0x1, UP0 ;  /* 0x000000013f077887 */ /* 0x000fcc0008000000 */
[----:B------:R-:W-:Y:S01]  /*2020*/  ISETP.NE.AND P0, PT, RZ, UR7, PT ;  /* 0x00000007ff007c0c */ /* 0x000fe2000bf05270 */
[----:B------:R-:W-:Y:S03]  /*2030*/  QGMMA.64x64x32.F32.E5M2.E5M2 R24, gdesc[UR12], R24, gsb0 ;  /* 0x00e000000c1879f3 */ /* 0x000fe60008003818 */
[----:B------:R-:W-:-:S09]  /*2040*/  WARPGROUP.DEPBAR.LE gsb0, 0x1 ;  /* 0x00008000000079c5 */ /* 0x000fd20000010100 */
[----:B------:R-:W-:Y:S05]  /*2050*/  @!P0 BRA `(.L_x_29) ;  /* 0x0000000000888947 */ /* 0x000fea0003800000 */
[----:B------:R-:W-:Y:S02]  /*2060*/  WARPGROUP.DEPBAR.LE gsb0, 0x0 ;  /* 0x00008000000079c5 */ /* 0x000fe40000010000 */
[----:B------:R-:W-:-:S01]  /*2070*/  FADD R79, R24, R79 ;  /* 0x0000004f184f7221 */ /* 0x000fc20000000000 */
[----:B------:R-:W-:Y:S01]  /*2080*/  FADD R80, R25, R80 ;  /* 0x0000005019507221 */ /* 0x000fe20000000000 */
        /* <DEDUP_REMOVED lines=30> */
[----:B------:R-:W-:-:S06]  /*2270*/  UMOV UR6, URZ ;  /* 0x0000003f00067c82 */ /* 0x000fcc0008000000 */
.L_x_29:
[----:B------:R-:W-:Y:S05]  /*2280*/  @!P1 BRA `(.L_x_30) ;  /* 0x0000000000049947 */ /* 0x000fea0003800000 */
[----:B------:R-:W-:Y:S01]  /*2290*/  BPT.TRAP 0x1 ;  /* 0x000000040000795c */ /* 0x000fe20000300000 */
.L_x_30:
[----:B------:R-:W-:-:S13]  /*22a0*/  ISETP.NE.AND P0, PT, R6, RZ, PT ;  /* 0x000000ff0600720c */ /* 0x000fda0003f05270 */
[----:B01----:R-:W-:-:S05]  /*22b0*/  @P0 LEA R10, R9, UR10, 0x3 ;  /* 0x0000000a090a0c11 */ /* 0x003fca000f8e18ff */
[----:B------:R-:W-:-:S05]  /*22c0*/  @P0 VIADD R10, R10, 0x48 ;  /* 0x000000480a0a0836 */ /* 0x000fca0000000000 */
[----:B------:R-:W-:-:S04]  /*22d0*/  @P0 PRMT R10, R3, 0x654, R10 ;  /* 0x00000654030a0816 */ /* 0x000fc8000000000a */
[----:B------:R0:W-:Y:S01]  /*22e0*/  @P0 SYNCS.ARRIVE.TRANS64.RED.A1T0 RZ, [R10+URZ], RZ ;  /* 0x000000ff0aff09a7 */ /* 0x0001e2000810043f */
[----:B------:R-:W-:-:S13]  /*22f0*/  ISETP.GT.U32.AND P0, PT, R2, 0x1, PT ;  /* 0x000000010200780c */ /* 0x000fda0003f04070 */
[----:B0-----:R-:W-:Y:S05]  /*2300*/  @P0 BRA `(.L_x_31) ;  /* 0x0000000000040947 */ /* 0x001fea0003800000 */
[----:B------:R-:W-:Y:S01]  /*2310*/  BPT.TRAP 0x1 ;  /* 0x000000040000795c */ /* 0x000fe20000300000 */
.L_x_31:
[----:B------:R-:W-:Y:S01]  /*2320*/  UIADD3 UR18, UR18, 0x1, URZ ;  /* 0x0000000112127890 */ /* 0x000fe2000fffe03f */
[C---:B------:R-:W-:Y:S01]  /*2330*/  ISETP.GT.AND P1, PT, R8.reuse, 0x1, PT ;  /* 0x000000010800780c */ /* 0x040fe20003f24270 */
[----:B------:R-:W-:Y:S02]  /*2340*/  VIADD R9, R9, 0x1 ;  /* 0x0000000109097836 */ /* 0x000fe40000000000 */
[----:B------:R-:W-:Y:S01]  /*2350*/  UISETP.NE.AND UP0, UPT, UR18, 0x9, UPT ;  /* 0x000000091200788c */ /* 0x000fe2000bf05270 */
[----:B------:R-:W-:Y:S02]  /*2360*/  VIADD R8, R8, 0xffffffff ;  /* 0xffffffff08087836 */ /* 0x000fe40000000000 */
[C---:B------:R-:W-:Y:S01]  /*2370*/  ISETP.NE.AND P0, PT, R9.reuse, 0x9, PT ;  /* 0x000000090900780c */ /* 0x040fe20003f05270 */
[----:B------:R-:W-:Y:S02]  /*2380*/  USEL UR8, URZ, 0x1, UP0 ;  /* 0x000000013f087887 */ /* 0x000fe40008000000 */
[----:B------:R-:W-:Y:S01]  /*2390*/  USEL UR18, UR18, URZ, UP0 ;  /* 0x0000003f12127287 */ /* 0x000fe20008000000 */
[----:B------:R-:W-:-:S03]  /*23a0*/  SEL R9, R9, RZ, P0 ;  /* 0x000000ff09097207 */ /* 0x000fc60000000000 */
[----:B------:R-:W-:Y:S01]  /*23b0*/  LOP3.LUT R14, R14, UR8, RZ, 0x3c, !PT ;  /* 0x000000080e0e7c12 */ /* 0x000fe2000f8e3cff */
[----:B------:R-:W-:Y:S01]  /*23c0*/  UMOV UR8, 0x1 ;  /* 0x0000000100087882 */ /* 0x000fe20000000000 */
[----:B------:R-:W-:Y:S06]  /*23d0*/  @P1 BRA `(.L_x_32) ;  /* 0xfffffff800541947 */ /* 0x000fec000383ffff */
.L_x_24:
[----:B------:R-:W-:Y:S01]  /*23e0*/  UISETP.NE.AND UP0, UPT, UR6, URZ, UPT ;  /* 0x0000003f0600728c */ /* 0x000fe2000bf05270 */
[----:B01----:R-:W0:Y:S03]  /*23f0*/  LDC R8, c[0x0][0x28c] ;  /* 0x0000a300ff087b82 */ /* 0x003e260000000800 */
[----:B------:R-:W-:-:S06]  /*2400*/  USEL UR6, URZ, 0x1, !UP0 ;  /* 0x000000013f067887 */ /* 0x000fcc000c000000 */
[----:B------:R-:W-:Y:S02]  /*2410*/  ISETP.NE.AND P0, PT, RZ, UR6, PT ;  /* 0x00000006ff007c0c */ /* 0x000fe4000bf05270 */
[----:B0-----:R-:W-:-:S11]  /*2420*/  ISETP.GE.AND P1, PT, R8, 0x1, PT ;  /* 0x000000010800780c */ /* 0x001fd60003f26270 */
[----:B------:R-:W-:Y:S05]  /*2430*/  @!P0 BRA `(.L_x_33) ;  /* 0x0000000000848947 */ /* 0x000fea0003800000 */
[----:B------:R-:W-:Y:S02]  /*2440*/  WARPGROUP.DEPBAR.LE gsb0, 0x0 ;  /* 0x00008000000079c5 */ /* 0x000fe40000010000 */
[----:B------:R-:W-:Y:S01]  /*2450*/  FADD R79, R24, R79 ;  /* 0x0000004f184f7221 */ /* 0x000fe20000000000 */
        /* <DEDUP_REMOVED lines=30> */
[----:B------:R-:W-:-:S07]  /*2640*/  FADD R16, R16, R55 ;  /* 0x0000003710107221 */ /* 0x000fce0000000000 */
.L_x_33:
[----:B------:R-:W-:Y:S02]  /*2650*/  WARPGROUP.DEPBAR.LE gsb0, 0x0 ;  /* 0x00008000000079c5 */ /* 0x000fe40000010000 */
[----:B------:R-:W-:Y:S05]  /*2660*/  @!P1 BRA `(.L_x_34) ;  /* 0x0000000000549947 */ /* 0x000fea0003800000 */
[----:B------:R-:W-:-:S13]  /*2670*/  ISETP.NE.AND P0, PT, R81, 0x3, PT ;  /* 0x000000035100780c */ /* 0x000fda0003f05270 */
[----:B------:R-:W-:Y:S05]  /*2680*/  @!P0 BRA `(.L_x_35) ;  /* 0x0000000000048947 */ /* 0x000fea0003800000 */
[----:B------:R-:W-:Y:S01]  /*2690*/  BPT.TRAP 0x1 ;  /* 0x000000040000795c */ /* 0x000fe20000300000 */
.L_x_35:
[----:B------:R-:W-:Y:S01]  /*26a0*/  ISETP.NE.AND P0, PT, R6, RZ, PT ;  /* 0x000000ff0600720c */ /* 0x000fe20003f05270 */
[----:B------:R-:W-:Y:S01]  /*26b0*/  BSSY B0, `(.L_x_36) ;  /* 0x000000e000007945 */ /* 0x000fe20003800000 */
[----:B------:R-:W-:-:S11]  /*26c0*/  ISETP.GT.U32.AND P1, PT, R2, 0x1, PT ;  /* 0x000000010200780c */ /* 0x000fd60003f24070 */
[----:B------:R-:W-:Y:S05]  /*26d0*/  @!P0 BRA `(.L_x_37) ;  /* 0x00000000002c8947 */ /* 0x000fea0003800000 */
[----:B------:R-:W-:-:S04]  /*26e0*/  UISETP.LT.AND UP0, UPT, UR9, 0x1, UPT ;  /* 0x000000010900788c */ /* 0x000fc8000bf01270 */
[----:B------:R-:W-:-:S04]  /*26f0*/  USEL UR8, UR9, 0x1, UP0 ;  /* 0x0000000109087887 */ /* 0x000fc80008000000 */
[----:B------:R-:W-:-:S04]  /*2700*/  UIADD3 UR8, UR5, UR9, -UR8 ;  /* 0x0000000905087290 */ /* 0x000fc8000fffe808 */
[----:B------:R-:W-:-:S04]  /*2710*/  UIMAD.WIDE.U32 UR6, UR8, 0x38e38e39, URZ ;  /* 0x38e38e39080678a5 */ /* 0x000fc8000f8e003f */
[----:B------:R-:W-:-:S04]  /*2720*/  USHF.R.U32.HI UR6, URZ, 0x1, UR7 ;  /* 0x000000013f067899 */ /* 0x000fc80008011607 */
[----:B------:R-:W-:-:S04]  /*2730*/  UIMAD UR8, UR6, -0x9, UR8 ;  /* 0xfffffff7060878a4 */ /* 0x000fc8000f8e0208 */
[----:B------:R-:W-:-:S04]  /*2740*/  ULEA UR8, UR8, UR10, 0x3 ;  /* 0x0000000a08087291 */ /* 0x000fc8000f8e183f */
[----:B------:R-:W-:-:S06]  /*2750*/  UIADD3 UR8, UR8, 0x48, URZ ;  /* 0x0000004808087890 */ /* 0x000fcc000fffe03f */
[----:B------:R-:W-:-:S05]  /*2760*/  IMAD.U32 R8, RZ, RZ, UR8 ;  /* 0x00000008ff087e24 */ /* 0x000fca000f8e00ff */
[----:B------:R-:W-:-:S04]  /*2770*/  PRMT R8, R3, 0x654, R8 ;  /* 0x0000065403087816 */ /* 0x000fc80000000008 */
[----:B------:R0:W-:Y:S03]  /*2780*/  SYNCS.ARRIVE.TRANS64.RED.A1T0 RZ, [R8+URZ], RZ ;  /* 0x000000ff08ff79a7 */ /* 0x0001e6000810043f */
.L_x_37:
[----:B------:R-:W-:Y:S05]  /*2790*/  BSYNC B0 ;  /* 0x0000000000007941 */ /* 0x000fea0003800000 */
.L_x_36:
[----:B------:R-:W-:Y:S05]  /*27a0*/  @P1 BRA `(.L_x_34) ;  /* 0x0000000000041947 */ /* 0x000fea0003800000 */
[----:B------:R-:W-:Y:S01]  /*27b0*/  BPT.TRAP 0x1 ;  /* 0x000000040000795c */ /* 0x000fe20000300000 */
.L_x_34:
[----:B------:R-:W1:Y:S01]  /*27c0*/  LDC R24, c[0x0][0x288] ;  /* 0x0000a200ff187b82 */ /* 0x000e620000000800 */
[C---:B------:R-:W-:Y:S01]  /*27d0*/  LOP3.LUT R14, R0.reuse, 0x3, RZ, 0xc0, !PT ;  /* 0x00000003000e7812 */ /* 0x040fe200078ec0ff */
[----:B------:R-:W-:Y:S01]  /*27e0*/  IMAD.SHL.U32 R25, R15, 0x40, RZ ;  /* 0x000000400f197824 */ /* 0x000fe200078e00ff */
[--C-:B0-----:R-:W-:Y:S01]  /*27f0*/  SHF.R.U32.HI R8, RZ, 0x2, R0.reuse ;  /* 0x00000002ff087819 */ /* 0x101fe20000011600 */
[----:B------:R-:W-:Y:S01]  /*2800*/  UIADD3 UR5, UR9, UR5, URZ ;  /* 0x0000000509057290 */ /* 0x000fe2000fffe03f */
[----:B------:R-:W-:Y:S01]  /*2810*/  LOP3.LUT R10, R0, 0x60, RZ, 0xc0, !PT ;  /* 0x00000060000a7812 */ /* 0x000fe200078ec0ff */
[----:B------:R-:W-:Y:S01]  /*2820*/  ULDC UR12, c[0x0][0x284] ;  /* 0x0000a100000c7ab9 */ /* 0x000fe20000000800 */
[----:B------:R-:W-:Y:S01]  /*2830*/  SHF.R.U32.HI R11, RZ, 0x7, R0 ;  /* 0x00000007ff0b7819 */ /* 0x000fe20000011600 */
[----:B------:R-:W-:Y:S01]  /*2840*/  UISETP.GT.U32.AND UP0, UPT, UR5, 0x8, UPT ;  /* 0x000000080500788c */ /* 0x000fe2000bf04070 */
[----:B------:R-:W-:Y:S01]  /*2850*/  LOP3.LUT R9, R8, 0x7, RZ, 0xc0, !PT ;  /* 0x0000000708097812 */ /* 0x000fe200078ec0ff */
[----:B------:R-:W-:Y:S01]  /*2860*/  UISETP.GE.U32.AND UP1, UPT, UR9, 0x9, UPT ;  /* 0x000000090900788c */ /* 0x000fe2000bf26070 */
[----:B------:R-:W-:Y:S01]  /*2870*/  SHF.R.U32.HI R10, RZ, 0x1, R10 ;  /* 0x00000001ff0a7819 */ /* 0x000fe2000001160a */
[----:B------:R-:W-:Y:S01]  /*2880*/  UISETP.LT.U32.AND UP0, UPT, UR9, 0x9, UP0 ;  /* 0x000000090900788c */ /* 0x000fe20008701070 */
[----:B------:R-:W-:Y:S01]  /*2890*/  LOP3.LUT R8, R11, 0x1, RZ, 0xc0, !PT ;  /* 0x000000010b087812 */ /* 0x000fe200078ec0ff */
[----:B------:R-:W-:Y:S01]  /*28a0*/  ULDC.64 UR10, c[0x0][0x5d0] ;  /* 0x00017400000a7ab9 */ /* 0x000fe20000000a00 */
[----:B------:R-:W-:Y:S01]  /*28b0*/  IADD3 R27, RZ, -R10, -R9 ;  /* 0x8000000aff1b7210 */ /* 0x000fe20007ffe809 */
[----:B------:R-:W-:Y:S01]  /*28c0*/  UIMAD.WIDE.U32 UR6, UR5, 0x38e38e39, URZ ;  /* 0x38e38e39050678a5 */ /* 0x000fe2000f8e003f */
[----:B------:R-:W-:Y:S01]  /*28d0*/  SHF.R.S32.HI R32, RZ, 0x1f, R73 ;  /* 0x0000001fff207819 */ /* 0x000fe20000011449 */
[----:B------:R-:W-:Y:S01]  /*28e0*/  USEL UR8, URZ, 0x1, !UP0 ;  /* 0x000000013f087887 */ /* 0x000fe2000c000000 */
[C---:B------:R-:W-:Y:S01]  /*28f0*/  IMAD.SHL.U32 R26, R8.reuse, 0x40, RZ ;  /* 0x00000040081a7824 */ /* 0x040fe200078e00ff */
[----:B------:R-:W-:Y:S01]  /*2900*/  USHF.R.U32.HI UR6, URZ, 0x1, UR7 ;  /* 0x000000013f067899 */ /* 0x000fe20008011607 */
[----:B------:R-:W-:Y:S01]  /*2910*/  IMAD R27, R8, -0x40, R27 ;  /* 0xffffffc0081b7824 */ /* 0x000fe200078e021b */
[----:B------:R-:W-:Y:S01]  /*2920*/  ULOP3.LUT UR4, UR4, UR8, URZ, 0x3c, !UPT ;  /* 0x0000000804047292 */ /* 0x000fe2000f8e3c3f */
[----:B------:R-:W-:Y:S01]  /*2930*/  IMAD R8, R32, UR10, RZ ;  /* 0x0000000a20087c24 */ /* 0x000fe2000f8e02ff */
[----:B-1----:R-:W-:Y:S01]  /*2940*/  ISETP.GE.AND P0, PT, R25, R24, PT ;  /* 0x000000181900720c */ /* 0x002fe20003f06270 */
[----:B------:R-:W-:Y:S01]  /*2950*/  IMAD R28, R14, -0x2, R24 ;  /* 0xfffffffe0e1c7824 */ /* 0x000fe200078e0218 */
[----:B------:R-:W-:Y:S01]  /*2960*/  LOP3.LUT R11, R26, 0x40, R9, 0xe2, !PT ;  /* 0x000000401a0b7812 */ /* 0x000fe200078ee209 */
[C---:B------:R-:W-:Y:S01]  /*2970*/  IMAD.SHL.U32 R24, R71.reuse, 0x80, RZ ;  /* 0x0000008047187824 */ /* 0x040fe200078e00ff */
[----:B------:R-:W-:Y:S01]  /*2980*/  UIMAD UR5, UR6, -0x9, UR5 ;  /* 0xfffffff7060578a4 */ /* 0x000fe2000f8e0205 */
[----:B------:R-:W-:Y:S01]  /*2990*/  IMAD.SHL.U32 R14, R0, 0x2, RZ ;  /* 0x00000002000e7824 */ /* 0x000fe200078e00ff */
[----:B------:R-:W-:Y:S01]  /*29a0*/  @UP1 ULOP3.LUT UR4, UR4, 0x1, UR6, 0x78, !UPT ;  /* 0x0000000104041892 */ /* 0x000fe2000f8e7806 */
[----:B------:R-:W-:Y:S01]  /*29b0*/  IMAD.WIDE R30, R71, 0x80, RZ ;  /* 0x00000080471e7825 */ /* 0x000fe200078e02ff */
[----:B------:R-:W-:-:S02]  /*29c0*/  ISETP.GE.OR P0, PT, R24, UR12, P0 ;  /* 0x0000000c18007c0c */ /* 0x000fc40008706670 */
[----:B------:R-:W-:Y:S01]  /*29d0*/  LOP3.LUT R14, R25, 0x6, R14, 0xf8, !PT ;  /* 0x00000006190e7812 */ /* 0x000fe200078ef80e */
[C---:B------:R-:W-:Y:S01]  /*29e0*/  IMAD R29, R73.reuse, UR11, R8 ;  /* 0x0000000b491d7c24 */ /* 0x040fe2000f8e0208 */
[----:B------:R-:W-:Y:S01]  /*29f0*/  IADD3 R27, -R24, UR12, R27 ;  /* 0x0000000c181b7c10 */ /* 0x000fe2000fffe11b */
[----:B------:R-:W-:Y:S01]  /*2a00*/  IMAD.IADD R28, R28, 0x1, -R25 ;  /* 0x000000011c1c7824 */ /* 0x000fe200078e0a19 */
[----:B------:R-:W-:Y:S01]  /*2a10*/  SHF.R.S32.HI R15, RZ, 0x1f, R14 ;  /* 0x0000001fff0f7819 */ /* 0x000fe2000001140e */
[----:B------:R-:W-:Y:S01]  /*2a20*/  IMAD.MOV.U32 R26, RZ, RZ, -0x1 ;  /* 0xffffffffff1a7424 */ /* 0x000fe200078e00ff */
[----:B------:R-:W-:Y:S01]  /*2a30*/  LOP3.LUT R33, R30, R11, R10, 0xfe, !PT ;  /* 0x0000000b1e217212 */ /* 0x000fe200078efe0a */
[----:B------:R-:W-:-:S04]  /*2a40*/  IMAD.WIDE.U32 R8, R73, UR10, R14 ;  /* 0x0000000a49087c25 */ /* 0x000fc8000f8e000e */
[----:B------:R-:W-:Y:S01]  /*2a50*/  IMAD.IADD R9, R9, 0x1, R29 ;  /* 0x0000000109097824 */ /* 0x000fe200078e021d */
[----:B------:R-:W-:Y:S06]  /*2a60*/  @P0 BRA `(.L_x_38) ;  /* 0x0000002400940947 */ /* 0x000fec0003800000 */
[----:B------:R-:W0:Y:S01]  /*2a70*/  LDC.64 R24, c[0x0][0x5c8] ;  /* 0x00017200ff187b82 */ /* 0x000e220000000a00 */
[----:B------:R-:W-:Y:S01]  /*2a80*/  ULDC.64 UR6, c[0x0][0x5c0] ;  /* 0x0001700000067ab9 */ /* 0x000fe20000000a00 */
[----:B------:R-:W-:Y:S01]  /*2a90*/  BSSY B0, `(.L_x_38) ;  /* 0x0000262000007945 */ /* 0x000fe20003800000 */
[-C--:B0-----:R-:W-:Y:S02]  /*2aa0*/  IMAD R10, R31, R24.reuse, RZ ;  /* 0x000000181f0a7224 */ /* 0x081fe400078e02ff */
[----:B------:R-:W-:-:S04]  /*2ab0*/  IMAD.WIDE.U32 R8, R33, R24, R8 ;  /* 0x0000001821087225 */ /* 0x000fc800078e0008 */
[----:B------:R-:W-:Y:S01]  /*2ac0*/  IMAD R11, R33, R25, R10 ;  /* 0x00000019210b7224 */ /* 0x000fe200078e020a */
[----:B------:R-:W-:Y:S02]  /*2ad0*/  LEA R10, P0, R24, R8, 0x3 ;  /* 0x00000008180a7211 */ /* 0x000fe400078018ff */
[----:B------:R-:W-:Y:S01]  /*2ae0*/  IADD3 R8, P1, R8, UR6, RZ ;  /* 0x0000000608087c10 */ /* 0x000fe2000ff3e0ff */
[----:B------:R-:W-:Y:S01]  /*2af0*/  IMAD.IADD R9, R9, 0x1, R11 ;  /* 0x0000000109097824 */ /* 0x000fe200078e020b */
[----:B------:R-:W-:-:S04]  /*2b00*/  IADD3 R10, P2, R10, UR6, RZ ;  /* 0x000000060a0a7c10 */ /* 0x000fc8000ff5e0ff */
[----:B------:R-:W-:Y:S02]  /*2b10*/  LEA.HI.X R11, R24, R9, R25, 0x3, P0 ;  /* 0x00000009180b7211 */ /* 0x000fe400000f1c19 */
[----:B----45:R-:W-:Y:S02]  /*2b20*/  FSETP.NEU.AND P0, PT, R12, RZ, PT ;  /* 0x000000ff0c00720b */ /* 0x030fe40003f0d000 */
[----:B------:R-:W-:Y:S02]  /*2b30*/  IADD3.X R9, R9, UR7, RZ, P1, !PT ;  /* 0x0000000709097c10 */ /* 0x000fe40008ffe4ff */
[----:B------:R-:W-:-:S09]  /*2b40*/  IADD3.X R11, R11, UR7, RZ, P2, !PT ;  /* 0x000000070b0b7c10 */ /* 0x000fd200097fe4ff */
[----:B------:R-:W-:Y:S05]  /*2b50*/  @!P0 BRA `(.L_x_39) ;  /* 0x0000001c00148947 */ /* 0x000fea0003800000 */
[----:B------:R-:W-:Y:S01]  /*2b60*/  ULDC.64 UR6, c[0x0][0x5b8] ;  /* 0x00016e0000067ab9 */ /* 0x000fe20000000a00 */
[----:B------:R-:W-:Y:S01]  /*2b70*/  ISETP.GE.AND P0, PT, R28, 0x1, PT ;  /* 0x000000011c00780c */ /* 0x000fe20003f06270 */
[----:B------:R-:W-:Y:S01]  /*2b80*/  IMAD R32, R32, UR6, RZ ;  /* 0x0000000620207c24 */ /* 0x000fe2000f8e02ff */
[----:B------:R-:W-:Y:S01]  /*2b90*/  ULDC.64 UR10, c[0x0][0x5a8] ;  /* 0x00016a00000a7ab9 */ /* 0x000fe20000000a00 */
[----:B------:R-:W-:Y:S01]  /*2ba0*/  IMAD.WIDE.U32 R24, R73, UR6, R14 ;  /* 0x0000000649187c25 */ /* 0x000fe2000f8e000e */
[----:B------:R-:W-:Y:S01]  /*2bb0*/  ISETP.LT.OR P3, PT, R27, 0x1, !P0 ;  /* 0x000000011b00780c */ /* 0x000fe20004761670 */
[----:B------:R-:W-:Y:S02]  /*2bc0*/  BSSY B1, `(.L_x_40) ;  /* 0x000000c000017945 */ /* 0x000fe40003800000 */
[----:B------:R-:W-:Y:S01]  /*2bd0*/  IMAD R73, R73, UR7, R32 ;  /* 0x0000000749497c24 */ /* 0x000fe2000f8e0220 */
[----:B------:R-:W-:Y:S02]  /*2be0*/  ULDC.64 UR6, c[0x0][0x5b0] ;  /* 0x00016c0000067ab9 */ /* 0x000fe40000000a00 */
[----:B------:R-:W-:-:S02]  /*2bf0*/  IMAD R29, R31, UR6, RZ ;  /* 0x000000061f1d7c24 */ /* 0x000fc4000f8e02ff */
[----:B------:R-:W-:Y:S02]  /*2c00*/  IMAD.IADD R25, R25, 0x1, R73 ;  /* 0x0000000119197824 */ /* 0x000fe400078e0249 */
[C---:B------:R-:W-:Y:S02]  /*2c10*/  IMAD R29, R33.reuse, UR7, R29 ;  /* 0x00000007211d7c24 */ /* 0x040fe4000f8e021d */
[----:B------:R-:W-:-:S03]  /*2c20*/  IMAD.WIDE.U32 R14, R33, UR6, R24 ;  /* 0x00000006210e7c25 */ /* 0x000fc6000f8e0018 */
[----:B------:R-:W-:-:S04]  /*2c30*/  IADD3 R14, P1, R14, UR10, RZ ;  /* 0x0000000a0e0e7c10 */ /* 0x000fc8000ff3e0ff */
[--C-:B------:R-:W-:Y:S02]  /*2c40*/  IADD3.X R15, R15, UR11, R29.reuse, P1, !PT ;  /* 0x0000000b0f0f7c10 */ /* 0x100fe40008ffe41d */
[----:B------:R-:W-:Y:S01]  /*2c50*/  PRMT R29, RZ, 0x7610, R29 ;  /* 0x00007610ff1d7816 */ /* 0x000fe2000000001d */
[----:B------:R-:W-:Y:S06]  /*2c60*/  @P3 BRA `(.L_x_41) ;  /* 0x0000000000043947 */ /* 0x000fec0003800000 */
[----:B------:R0:W5:Y:S02]  /*2c70*/  LDG.E.U8 R29, desc[UR16][R14.64] ;  /* 0x000000100e1d7981 */ /* 0x000164000c1e1100 */
.L_x_41:
[----:B------:R-:W-:Y:S05]  /*2c80*/  BSYNC B1 ;  /* 0x0000000000017941 */ /* 0x000fea0003800000 */
.L_x_40:
[----:B-----5:R-:W-:Y:S01]  /*2c90*/  LOP3.LUT R29, R29, 0xff, RZ, 0xc0, !PT ;  /* 0x000000ff1d1d7812 */ /* 0x020fe200078ec0ff */
[----:B------:R-:W-:Y:S01]  /*2ca0*/  BSSY B1, `(.L_x_42) ;  /* 0x000000c000017945 */ /* 0x000fe20003800000 */
[----:B------:R-:W-:Y:S02]  /*2cb0*/  ISETP.GE.AND P1, PT, R28, 0x2, PT ;  /* 0x000000021c00780c */ /* 0x000fe40003f26270 */
[----:B------:R-:W-:Y:S02]  /*2cc0*/  F2FP.F16.E5M2.UNPACK_B R29, R29 ;  /* 0x0000001dff1d723e */ /* 0x000fe400020004ff */
[----:B------:R-:W-:-:S03]  /*2cd0*/  ISETP.LT.OR P2, PT, R27, 0x1, !P1 ;  /* 0x000000011b00780c */ /* 0x000fc60004f41670 */
[----:B------:R-:W-:-:S05]  /*2ce0*/  HADD2.F32 R29, -RZ, R29.H0_H0 ;  /* 0x2000001dff1d7230 */ /* 0x000fca0000004100 */
[----:B------:R-:W-:Y:S01]  /*2cf0*/  FMUL R32, R29, R12 ;  /* 0x0000000c1d207220 */ /* 0x000fe20000400000 */
[----:B------:R-:W-:-:S03]  /*2d00*/  PRMT R29, RZ, 0x7610, R29 ;  /* 0x00007610ff1d7816 */ /* 0x000fc6000000001d */
[----:B--2---:R-:W-:-:S05]  /*2d10*/  FFMA R32, R79, R7, R32 ;  /* 0x000000074f207223 */ /* 0x004fca0000000020 */
[----:B------:R-:W-:-:S05]  /*2d20*/  F2FP.SATFINITE.E5M2.F32.PACK_AB_MERGE_C R35, RZ, R32, RZ ;  /* 0x00000020ff23723e */ /* 0x000fca00048060ff */
[----:B------:R1:W-:Y:S01]  /*2d30*/  @!P3 STG.E.U8 desc[UR16][R8.64], R35 ;  /* 0x000000230800b986 */ /* 0x0003e2000c101110 */
[----:B------:R-:W-:Y:S05]  /*2d40*/  @P2 BRA `(.L_x_43) ;  /* 0x0000000000042947 */ /* 0x000fea0003800000 */
[----:B------:R2:W5:Y:S02]  /*2d50*/  LDG.E.U8 R29, desc[UR16][R14.64+0x1] ;  /* 0x000001100e1d7981 */ /* 0x000564000c1e1100 */
.L_x_43:
[----:B------:R-:W-:Y:S05]  /*2d60*/  BSYNC B1 ;  /* 0x0000000000017941 */ /* 0x000fea0003800000 */
.L_x_42:
[----:B-----5:R-:W-:Y:S01]  /*2d70*/  LOP3.LUT R29, R29, 0xff, RZ, 0xc0, !PT ;  /* 0x000000ff1d1d7812 */ /* 0x020fe200078ec0ff */
[----:B------:R-:W-:Y:S01]  /*2d80*/  BSSY B1, `(.L_x_44) ;  /* 0x0000012000017945 */ /* 0x000fe20003800000 */
[----:B------:R-:W-:Y:S02]  /*2d90*/  IADD3 R33, P3, R33, 0x8, RZ ;  /* 0x0000000821217810 */ /* 0x000fe40007f7e0ff */
[----:B------:R-:W-:Y:S02]  /*2da0*/  F2FP.F16.E5M2.UNPACK_B R29, R29 ;  /* 0x0000001dff1d723e */ /* 0x000fe400020004ff */
[----:B------:R-:W-:Y:S01]  /*2db0*/  ISETP.LT.OR P0, PT, R27, 0x9, !P0 ;  /* 0x000000091b00780c */ /* 0x000fe20004701670 */
[----:B------:R-:W-:Y:S02]  /*2dc0*/  IMAD.X R30, RZ, RZ, R31, P3 ;  /* 0x000000ffff1e7224 */ /* 0x000fe400018e061f */
[----:B------:R-:W-:Y:S02]  /*2dd0*/  HADD2.F32 R29, -RZ, R29.H0_H0 ;  /* 0x2000001dff1d7230 */ /* 0x000fe40000004100 */
[----:B------:R-:W-:-:S02]  /*2de0*/  IMAD R30, R30, UR6, RZ ;  /* 0x000000061e1e7c24 */ /* 0x000fc4000f8e02ff */
[----:B------:R-:W-:-:S04]  /*2df0*/  IMAD.WIDE.U32 R24, R33, UR6, R24 ;  /* 0x0000000621187c25 */ /* 0x000fc8000f8e0018 */
[----:B------:R-:W-:Y:S01]  /*2e00*/  FMUL R29, R29, R12 ;  /* 0x0000000c1d1d7220 */ /* 0x000fe20000400000 */
[----:B------:R-:W-:-:S03]  /*2e10*/  IMAD R33, R33, UR7, R30 ;  /* 0x0000000721217c24 */ /* 0x000fc6000f8e021e */
[----:B------:R-:W-:Y:S01]  /*2e20*/  FFMA R29, R80, R7, R29 ;  /* 0x00000007501d7223 */ /* 0x000fe2000000001d */
[----:B------:R-:W-:-:S04]  /*2e30*/  IADD3 R24, P3, R24, UR10, RZ ;  /* 0x0000000a18187c10 */ /* 0x000fc8000ff7e0ff */
[----:B------:R-:W-:Y:S02]  /*2e40*/  F2FP.SATFINITE.E5M2.F32.PACK_AB_MERGE_C R31, RZ, R29, RZ ;  /* 0x0000001dff1f723e */ /* 0x000fe400048060ff */
[----:B------:R-:W-:Y:S02]  /*2e50*/  IADD3.X R25, R25, UR11, R33, P3, !PT ;  /* 0x0000000b19197c10 */ /* 0x000fe40009ffe421 */
[----:B------:R-:W-:Y:S01]  /*2e60*/  PRMT R29, RZ, 0x7610, R29 ;  /* 0x00007610ff1d7816 */ /* 0x000fe2000000001d */
[----:B------:R3:W-:Y:S01]  /*2e70*/  @!P2 STG.E.U8 desc[UR16][R8.64+0x1], R31 ;  /* 0x0000011f0800a986 */ /* 0x0007e2000c101110 */
[----:B------:R-:W-:Y:S05]  /*2e80*/  @P0 BRA `(.L_x_45) ;  /* 0x0000000000040947 */ /* 0x000fea0003800000 */
[----:B------:R4:W5:Y:S02]  /*2e90*/  LDG.E.U8 R29, desc[UR16][R24.64] ;  /* 0x00000010181d7981 */ /* 0x000964000c1e1100 */
.L_x_45:
[----:B------:R-:W-:Y:S05]  /*2ea0*/  BSYNC B1 ;  /* 0x0000000000017941 */ /* 0x000fea0003800000 */
.L_x_44:
[----:B-----5:R-:W-:Y:S01]  /*2eb0*/  LOP3.LUT R29, R29, 0xff, RZ, 0xc0, !PT ;  /* 0x000000ff1d1d7812 */ /* 0x020fe200078ec0ff */
[----:B------:R-:W-:Y:S01]  /*2ec0*/  BSSY B1, `(.L_x_46) ;  /* 0x000000b000017945 */ /* 0x000fe20003800000 */
[----:B------:R-:W-:Y:S02]  /*2ed0*/  ISETP.LT.OR P1, PT, R27, 0x9, !P1 ;  /* 0x000000091b00780c */ /* 0x000fe40004f21670 */
[----:B------:R-:W-:-:S05]  /*2ee0*/  F2FP.F16.E5M2.UNPACK_B R29, R29 ;  /* 0x0000001dff1d723e */ /* 0x000fca00020004ff */
[----:B------:R-:W-:-:S05]  /*2ef0*/  HADD2.F32 R29, -RZ, R29.H0_H0 ;  /* 0x2000001dff1d7230 */ /* 0x000fca0000004100 */
[----:B------:R-:W-:Y:S01]  /*2f00*/  FMUL R30, R29, R12 ;  /* 0x0000000c1d1e7220 */ /* 0x000fe20000400000 */
[----:B------:R-:W-:-:S03]  /*2f10*/  PRMT R29, RZ, 0x7610, R29 ;  /* 0x00007610ff1d7816 */ /* 0x000fc6000000001d */
[----:B------:R-:W-:-:S05]  /*2f20*/  FFMA R30, R77, R7, R30 ;  /* 0x000000074d1e7223 */ /* 0x000fca000000001e */
[----:B---3--:R-:W-:-:S05]  /*2f30*/  F2FP.SATFINITE.E5M2.F32.PACK_AB_MERGE_C R31, RZ, R30, RZ ;  /* 0x0000001eff1f723e */ /* 0x008fca00048060ff */
[----:B------:R3:W-:Y:S01]  /*2f40*/  @!P0 STG.E.U8 desc[UR16][R10.64], R31 ;  /* 0x0000001f0a008986 */ /* 0x0007e2000c101110 */
[----:B------:R-:W-:Y:S05]  /*2f50*/  @P1 BRA `(.L_x_47) ;  /* 0x0000000000041947 */ /* 0x000fea0003800000 */
[----:B------:R0:W5:Y:S02]  /*2f60*/  LDG.E.U8 R29, desc[UR16][R24.64+0x1] ;  /* 0x00000110181d7981 */ /* 0x000164000c1e1100 */
.L_x_47:
[----:B------:R-:W-:Y:S05]  /*2f70*/  BSYNC B1 ;  /* 0x0000000000017941 */ /* 0x000fea0003800000 */
.L_x_46:
[----:B-----5:R-:W-:Y:S01]  /*2f80*/  LOP3.LUT R29, R29, 0xff, RZ, 0xc0, !PT ;  /* 0x000000ff1d1d7812 */ /* 0x020fe200078ec0ff */
[----:B------:R-:W-:Y:S01]  /*2f90*/  BSSY B1, `(.L_x_48) ;  /* 0x000000c000017945 */ /* 0x000fe20003800000 */
[----:B------:R-:W-:Y:S02]  /*2fa0*/  ISETP.GE.AND P0, PT, R28, 0x9, PT ;  /* 0x000000091c00780c */ /* 0x000fe40003f06270 */
[----:B------:R-:W-:Y:S02]  /*2fb0*/  F2FP.F16.E5M2.UNPACK_B R29, R29 ;  /* 0x0000001dff1d723e */ /* 0x000fe400020004ff */
[----:B------:R-:W-:-:S03]  /*2fc0*/  ISETP.LT.OR P2, PT, R27, 0x1, !P0 ;  /* 0x000000011b00780c */ /* 0x000fc60004741670 */
[----:B------:R-:W-:-:S05]  /*2fd0*/  HADD2.F32 R29, -RZ, R29.H0_H0 ;  /* 0x2000001dff1d7230 */ /* 0x000fca0000004100 */
[----:B------:R-:W-:-:S04]  /*2fe0*/  FMUL R29, R29, R12 ;  /* 0x0000000c1d1d7220 */ /* 0x000fc80000400000 */
[----:B------:R-:W-:-:S05]  /*2ff0*/  FFMA R29, R78, R7, R29 ;  /* 0x000000074e1d7223 */ /* 0x000fca000000001d */
[----:B---3--:R-:W-:Y:S02]  /*3000*/  F2FP.SATFINITE.E5M2.F32.PACK_AB_MERGE_C R31, RZ, R29, RZ ;  /* 0x0000001dff1f723e */ /* 0x008fe400048060ff */
[----:B------:R-:W-:-:S03]  /*3010*/  PRMT R29, RZ, 0x7610, R29 ;  /* 0x00007610ff1d7816 */ /* 0x000fc6000000001d */
[----:B------:R3:W-:Y:S01]  /*3020*/  @!P1 STG.E.U8 desc[UR16][R10.64+0x1], R31 ;  /* 0x0000011f0a009986 */ /* 0x0007e2000c101110 */
[----:B------:R-:W-:Y:S05]  /*3030*/  @P2 BRA `(.L_x_49) ;  /* 0x0000000000042947 */ /* 0x000fea0003800000 */
[----:B------:R0:W5:Y:S02]  /*3040*/  LDG.E.U8 R29, desc[UR16][R14.64+0x8] ;  /* 0x000008100e1d7981 */ /* 0x000164000c1e1100 */
.L_x_49:
[----:B------:R-:W-:Y:S05]  /*3050*/  BSYNC B1 ;  /* 0x0000000000017941 */ /* 0x000fea0003800000 */
.L_x_48:
        /* <DEDUP_REMOVED lines=13> */
.L_x_51:
[----:B------:R-:W-:Y:S05]  /*3130*/  BSYNC B1 ;  /* 0x0000000000017941 */ /* 0x000fea0003800000 */
.L_x_50:
[----:B-----5:R-:W-:Y:S01]  /*3140*/  LOP3.LUT R29, R29, 0xff, RZ, 0xc0, !PT ;  /* 0x000000ff1d1d7812 */ /* 0x020fe200078ec0ff */
[----:B------:R-:W-:Y:S01]  /*3150*/  BSSY B1, `(.L_x_52) ;  /* 0x000000b000017945 */ /* 0x000fe20003800000 */
[----:B------:R-:W-:Y:S02]  /*3160*/  ISETP.LT.OR P0, PT, R27, 0x9, !P0 ;  /* 0x000000091b00780c */ /* 0x000fe40004701670 */
[----:B------:R-:W-:-:S05]  /*3170*/  F2FP.F16.E5M2.UNPACK_B R29, R29 ;  /* 0x0000001dff1d723e */ /* 0x000fca00020004ff */
        /* <DEDUP_REMOVED lines=8> */
.L_x_53:
[----:B------:R-:W-:Y:S05]  /*3200*/  BSYNC B1 ;  /* 0x0000000000017941 */ /* 0x000fea0003800000 */
.L_x_52:
        /* <DEDUP_REMOVED lines=12> */
.L_x_55:
[----:B------:R-:W-:Y:S05]  /*32d0*/  BSYNC B1 ;  /* 0x0000000000017941 */ /* 0x000fea0003800000 */
.L_x_54:
        /* <DEDUP_REMOVED lines=13> */
.L_x_57:
[----:B------:R-:W-:Y:S05]  /*33b0*/  BSYNC B1 ;  /* 0x0000000000017941 */ /* 0x000fea0003800000 */
.L_x_56:
        /* <DEDUP_REMOVED lines=13> */
.L_x_59:
[----:B------:R-:W-:Y:S05]  /*3490*/  BSYNC B1 ;  /* 0x0000000000017941 */ /* 0x000fea0003800000 */
.L_x_58:
        /* <DEDUP_REMOVED lines=12> */
.L_x_61:
[----:B------:R-:W-:Y:S05]  /*3560*/  BSYNC B1 ;  /* 0x0000000000017941 */ /* 0x000fea0003800000 */
.L_x_60:
        /* <DEDUP_REMOVED lines=12> */
.L_x_63:
[----:B------:R-:W-:Y:S05]  /*3630*/  BSYNC B1 ;  /* 0x0000000000017941 */ /* 0x000fea0003800000 */
.L_x_62:
        /* <DEDUP_REMOVED lines=13> */
.L_x_65:
[----:B------:R-:W-:Y:S05]  /*3710*/  BSYNC B1 ;  /* 0x0000000000017941 */ /* 0x000fea0003800000 */
.L_x_64:
        /* <DEDUP_REMOVED lines=13> */
.L_x_67:
[----:B------:R-:W-:Y:S05]  /*37f0*/  BSYNC B1 ;  /* 0x0000000000017941 */ /* 0x000fea0003800000 */
.L_x_66:
        /* <DEDUP_REMOVED lines=12> */
.L_x_69:
[----:B------:R-:W-:Y:S05]  /*38c0*/  BSYNC B1 ;  /* 0x0000000000017941 */ /* 0x000fea0003800000 */
.L_x_68:
        /* <DEDUP_REMOVED lines=12> */
.L_x_71:
[----:B------:R-:W-:Y:S05]  /*3990*/  BSYNC B1 ;  /* 0x0000000000017941 */ /* 0x000fea0003800000 */
.L_x_70:
        /* <DEDUP_REMOVED lines=13> */
.L_x_73:
[----:B------:R-:W-:Y:S05]  /*3a70*/  BSYNC B1 ;  /* 0x0000000000017941 */ /* 0x000fea0003800000 */
.L_x_72:
        /* <DEDUP_REMOVED lines=13> */
.L_x_75:
[----:B------:R-:W-:Y:S05]  /*3b50*/  BSYNC B1 ;  /* 0x0000000000017941 */ /* 0x000fea0003800000 */
.L_x_74:
        /* <DEDUP_REMOVED lines=12> */
.L_x_77:
[----:B------:R-:W-:Y:S05]  /*3c20*/  BSYNC B1 ;  /* 0x0000000000017941 */ /* 0x000fea0003800000 */
.L_x_76:
        /* <DEDUP_REMOVED lines=12> */
.L_x_79:
[----:B------:R-:W-:Y:S05]  /*3cf0*/  BSYNC B1 ;  /* 0x0000000000017941 */ /* 0x000fea0003800000 */
.L_x_78:
        /* <DEDUP_REMOVED lines=13> */
.L_x_81:
[----:B------:R-:W-:Y:S05]  /*3dd0*/  BSYNC B1 ;  /* 0x0000000000017941 */ /* 0x000fea0003800000 */
.L_x_80:
        /* <DEDUP_REMOVED lines=13> */
.L_x_83:
[----:B------:R-:W-:Y:S05]  /*3eb0*/  BSYNC B1 ;  /* 0x0000000000017941 */ /* 0x000fea0003800000 */
.L_x_82:
        /* <DEDUP_REMOVED lines=12> */
.L_x_85:
[----:B------:R-:W-:Y:S05]  /*3f80*/  BSYNC B1 ;  /* 0x0000000000017941 */ /* 0x000fea0003800000 */
.L_x_84:
[----:B-----5:R-:W-:Y:S01]  /*3f90*/  LOP3.LUT R29, R29, 0xff, RZ, 0xc0, !PT ;  /* 0x000000ff1d1d7812 */ /* 0x020fe200078ec0ff */
[----:B------:R-:W-:Y:S01]  /*3fa0*/  BSSY B1, `(.L_x_86) ;  /* 0x000000b000017945 */ /* 0x000fe20003800000 */
[----:B------:R-:W-:Y:S02]  /*3fb0*/  ISETP.LT.OR P1, PT, R27, 0x9, !P1 ;  /* 0x000000091b00780c */ /* 0x000fe40004f21670 */
[----:B------:R-:W-:-:S05]  /*3fc0*/  F2FP.F16.E5M2.UNPACK_B R29, R29 ;  /* 0x0000001dff1d723e */ /* 0x000fca00020004ff */
[----:B------:R-:W-:-:S05]  /*3fd0*/  HADD2.F32 R29, -RZ, R29.H0_H0 ;  /* 0x2000001dff1d7230 */ /* 0x000fca0000004100 */
[----:B------:R-:W-:-:S04]  /*3fe0*/  FMUL R30, R29, R12 ;  /* 0x0000000c1d1e7220 */ /* 0x000fc80000400000 */
[----:B------:R-:W-:Y:S01]  /*3ff0*/  FFMA R30, R23, R7, R30 ;  /* 0x00000007171e7223 */ /* 0x000fe2000000001e */
[----:B------:R-:W-:-:S04]  /*4000*/  PRMT R23, RZ, 0x7610, R23 ;  /* 0x00007610ff177816 */ /* 0x000fc80000000017 */
[----:B------:R-:W-:-:S05]  /*4010*/  F2FP.SATFINITE.E5M2.F32.PACK_AB_MERGE_C R29, RZ, R30, RZ ;  /* 0x0000001eff1d723e */ /* 0x000fca00048060ff */
[----:B------:R0:W-:Y:S01]  /*4020*/  @!P0 STG.E.U8 desc[UR16][R10.64+0x28], R29 ;  /* 0x0000281d0a008986 */ /* 0x0001e2000c101110 */
[----:B------:R-:W-:Y:S05]  /*4030*/  @P1 BRA `(.L_x_87) ;  /* 0x0000000000041947 */ /* 0x000fea0003800000 */
[----:B------:R0:W5:Y:S02]  /*4040*/  LDG.E.U8 R23, desc[UR16][R24.64+0x29] ;  /* 0x0000291018177981 */ /* 0x000164000c1e1100 */
.L_x_87:
[----:B------:R-:W-:Y:S05]  /*4050*/  BSYNC B1 ;  /* 0x0000000000017941 */ /* 0x000fea0003800000 */
.L_x_86:
        /* <DEDUP_REMOVED lines=8> */
[----:B0-----:R-:W-:Y:S02]  /*40e0*/  F2FP.SATFINITE.E5M2.F32.PACK_AB_MERGE_C R29, RZ, R23, RZ ;  /* 0x00000017ff1d723e */ /* 0x001fe400048060ff */
[----:B------:R-:W-:-:S03]  /*40f0*/  PRMT R23, RZ, 0x7610, R23 ;  /* 0x00007610ff177816 */ /* 0x000fc60000000017 */
[----:B------:R0:W-:Y:S01]  /*4100*/  @!P1 STG.E.U8 desc[UR16][R10.64+0x29], R29 ;  /* 0x0000291d0a009986 */ /* 0x0001e2000c101110 */
[----:B------:R-:W-:Y:S05]  /*4110*/  @P2 BRA `(.L_x_89) ;  /* 0x0000000000042947 */ /* 0x000fea0003800000 */
[----:B------:R0:W5:Y:S02]  /*4120*/  LDG.E.U8 R23, desc[UR16][R14.64+0x30] ;  /* 0x000030100e177981 */ /* 0x000164000c1e1100 */
.L_x_89:
[----:B------:R-:W-:Y:S05]  /*4130*/  BSYNC B1 ;  /* 0x0000000000017941 */ /* 0x000fea0003800000 */
.L_x_88:
[----:B-----5:R-:W-:Y:S01]  /*4140*/  LOP3.LUT R23, R23, 0xff, RZ, 0xc0, !PT ;  /* 0x000000ff17177812 */ /* 0x020fe200078ec0ff */
[----:B------:R-:W-:Y:S01]  /*4150*/  BSSY B1, `(.L_x_90) ;  /* 0x000000c000017945 */ /* 0x000fe20003800000 */
[----:B------:R-:W-:Y:S02]  /*4160*/  ISETP.GE.AND P1, PT, R28, 0x32, PT ;  /* 0x000000321c00780c */ /* 0x000fe40003f26270 */
[----:B------:R-:W-:Y:S02]  /*4170*/  F2FP.F16.E5M2.UNPACK_B R23, R23 ;  /* 0x00000017ff17723e */ /* 0x000fe400020004ff */
[----:B------:R-:W-:-:S03]  /*4180*/  ISETP.LT.OR P3, PT, R27, 0x1, !P1 ;  /* 0x000000011b00780c */ /* 0x000fc60004f61670 */
        /* <DEDUP_REMOVED lines=8> */
.L_x_91:
[----:B------:R-:W-:Y:S05]  /*4210*/  BSYNC B1 ;  /* 0x0000000000017941 */ /* 0x000fea0003800000 */
.L_x_90:
[----:B-----5:R-:W-:Y:S01]  /*4220*/  LOP3.LUT R21, R21, 0xff, RZ, 0xc0, !PT ;  /* 0x000000ff15157812 */ /* 0x020fe200078ec0ff */
[----:B------:R-:W-:Y:S01]  /*4230*/  BSSY B1, `(.L_x_92) ;  /* 0x000000b000017945 */ /* 0x000fe20003800000 */
[----:B------:R-:W-:Y:S02]  /*4240*/  ISETP.LT.OR P0, PT, R27, 0x9, !P0 ;  /* 0x000000091b00780c */ /* 0x000fe40004701670 */
[----:B------:R-:W-:-:S05]  /*4250*/  F2FP.F16.E5M2.UNPACK_B R21, R21 ;  /* 0x00000015ff15723e */ /* 0x000fca00020004ff */
        /* <DEDUP_REMOVED lines=8> */
.L_x_93:
[----:B------:R-:W-:Y:S05]  /*42e0*/  BSYNC B1 ;  /* 0x0000000000017941 */ /* 0x000fea0003800000 */
.L_x_92:
        /* <DEDUP_REMOVED lines=12> */
.L_x_95:
[----:B------:R-:W-:Y:S05]  /*43b0*/  BSYNC B1 ;  /* 0x0000000000017941 */ /* 0x000fea0003800000 */
.L_x_94:
        /* <DEDUP_REMOVED lines=13> */
.L_x_97:
[----:B------:R-:W-:Y:S05]  /*4490*/  BSYNC B1 ;  /* 0x0000000000017941 */ /* 0x000fea0003800000 */
.L_x_96:
        /* <DEDUP_REMOVED lines=13> */
.L_x_99:
[----:B------:R-:W-:Y:S05]  /*4570*/  BSYNC B1 ;  /* 0x0000000000017941 */ /* 0x000fea0003800000 */
.L_x_98:
[----:B-----5:R-:W-:Y:S01]  /*4580*/  LOP3.LUT R17, R17, 0xff, RZ, 0xc0, !PT ;  /* 0x000000ff11117812 */ /* 0x020fe200078ec0ff */
[----:B------:R-:W-:Y:S01]  /*4590*/  BSSY B1, `(.L_x_100) ;  /* 0x000000b000017945 */ /* 0x000fe20003800000 */
[----:B------:R-:W-:Y:S02]  /*45a0*/  ISETP.LT.OR P0, PT, R27, 0x9, !P0 ;  /* 0x000000091b00780c */ /* 0x000fe40004701670 */
[----:B------:R-:W-:Y:S02]  /*45b0*/  F2FP.F16.E5M2.UNPACK_B R17, R17 ;  /* 0x00000011ff11723e */ /* 0x000fe400020004ff */
[----:B0-2---:R-:W-:-:S03]  /*45c0*/  PRMT R14, RZ, 0x7610, R14 ;  /* 0x00007610ff0e7816 */ /* 0x005fc6000000000e */
[----:B------:R-:W-:-:S05]  /*45d0*/  HADD2.F32 R17, -RZ, R17.H0_H0 ;  /* 0x20000011ff117230 */ /* 0x000fca0000004100 */
[----:B------:R-:W-:-:S04]  /*45e0*/  FMUL R17, R17, R12 ;  /* 0x0000000c11117220 */ /* 0x000fc80000400000 */
[----:B------:R-:W-:-:S05]  /*45f0*/  FFMA R17, R18, R7, R17 ;  /* 0x0000000712117223 */ /* 0x000fca0000000011 */
[----:B------:R-:W-:-:S05]  /*4600*/  F2FP.SATFINITE.E5M2.F32.PACK_AB_MERGE_C R17, RZ, R17, RZ ;  /* 0x00000011ff11723e */ /* 0x000fca00048060ff */
[----:B------:R0:W-:Y:S01]  /*4610*/  @!P3 STG.E.U8 desc[UR16][R8.64+0x39], R17 ;  /* 0x000039110800b986 */ /* 0x0001e2000c101110 */
[----:B------:R-:W-:Y:S05]  /*4620*/  @P0 BRA `(.L_x_101) ;  /* 0x0000000000040947 */ /* 0x000fea0003800000 */
[----:B------:R2:W5:Y:S02]  /*4630*/  LDG.E.U8 R14, desc[UR16][R24.64+0x38] ;  /* 0x00003810180e7981 */ /* 0x000564000c1e1100 */
.L_x_101:
[----:B------:R-:W-:Y:S05]  /*4640*/  BSYNC B1 ;  /* 0x0000000000017941 */ /* 0x000fea0003800000 */
.L_x_100:
[----:B-----5:R-:W-:Y:S01]  /*4650*/  LOP3.LUT R14, R14, 0xff, RZ, 0xc0, !PT ;  /* 0x000000ff0e0e7812 */ /* 0x020fe200078ec0ff */
[----:B------:R-:W-:Y:S01]  /*4660*/  BSSY B1, `(.L_x_102) ;  /* 0x000000b000017945 */ /* 0x000fe20003800000 */
[----:B------:R-:W-:Y:S02]  /*4670*/  ISETP.LT.OR P1, PT, R27, 0x9, !P1 ;  /* 0x000000091b00780c */ /* 0x000fe40004f21670 */
[----:B------:R-:W-:-:S05]  /*4680*/  F2FP.F16.E5M2.UNPACK_B R14, R14 ;  /* 0x0000000eff0e723e */ /* 0x000fca00020004ff */
[----:B01-3--:R-:W-:-:S05]  /*4690*/  HADD2.F32 R9, -RZ, R14.H0_H0 ;  /* 0x2000000eff097230 */ /* 0x00bfca0000004100 */
[----:B------:R-:W-:-:S04]  /*46a0*/  FMUL R8, R9, R12 ;  /* 0x0000000c09087220 */ /* 0x000fc80000400000 */
[----:B------:R-:W-:-:S05]  /*46b0*/  FFMA R8, R13, R7, R8 ;  /* 0x000000070d087223 */ /* 0x000fca0000000008 */
[----:B------:R-:W-:Y:S02]  /*46c0*/  F2FP.SATFINITE.E5M2.F32.PACK_AB_MERGE_C R9, RZ, R8, RZ ;  /* 0x00000008ff09723e */ /* 0x000fe400048060ff */
[----:B------:R-:W-:-:S03]  /*46d0*/  PRMT R8, RZ, 0x7610, R8 ;  /* 0x00007610ff087816 */ /* 0x000fc60000000008 */
[----:B------:R0:W-:Y:S01]  /*46e0*/  @!P0 STG.E.U8 desc[UR16][R10.64+0x38], R9 ;  /* 0x000038090a008986 */ /* 0x0001e2000c101110 */
[----:B------:R-:W-:Y:S05]  /*46f0*/  @P1 BRA `(.L_x_103) ;  /* 0x0000000000041947 */ /* 0x000fea0003800000 */
[----:B------:R1:W5:Y:S02]  /*4700*/  LDG.E.U8 R8, desc[UR16][R24.64+0x39] ;  /* 0x0000391018087981 */ /* 0x000364000c1e1100 */
.L_x_103:
[----:B------:R-:W-:Y:S05]  /*4710*/  BSYNC B1 ;  /* 0x0000000000017941 */ /* 0x000fea0003800000 */
.L_x_102:
[----:B------:R-:W-:Y:S05]  /*4720*/  @P1 BRA `(.L_x_104) ;  /* 0x0000000800601947 */ /* 0x000fea0003800000 */
[----:B-----5:R-:W-:-:S04]  /*4730*/  LOP3.LUT R8, R8, 0xff, RZ, 0xc0, !PT ;  /* 0x000000ff08087812 */ /* 0x020fc800078ec0ff */
[----:B------:R-:W-:-:S05]  /*4740*/  F2FP.F16.E5M2.UNPACK_B R8, R8 ;  /* 0x00000008ff08723e */ /* 0x000fca00020004ff */
[----:B0-----:R-:W-:-:S05]  /*4750*/  HADD2.F32 R9, -RZ, R8.H0_H0 ;  /* 0x20000008ff097230 */ /* 0x001fca0000004100 */
[----:B------:R-:W-:-:S04]  /*4760*/  FMUL R9, R9, R12 ;  /* 0x0000000c09097220 */ /* 0x000fc80000400000 */
[----:B------:R-:W-:-:S05]  /*4770*/  FFMA R9, R16, R7, R9 ;  /* 0x0000000710097223 */ /* 0x000fca0000000009 */
[----:B------:R-:W-:-:S05]  /*4780*/  F2FP.SATFINITE.E5M2.F32.PACK_AB_MERGE_C R9, RZ, R9, RZ ;  /* 0x00000009ff09723e */ /* 0x000fca00048060ff */
[----:B------:R3:W-:Y:S01]  /*4790*/  STG.E.U8 desc[UR16][R10.64+0x39], R9 ;  /* 0x000039090a007986 */ /* 0x0007e2000c101110 */
[----:B------:R-:W-:Y:S05]  /*47a0*/  BRA `(.L_x_104) ;  /* 0x0000000800407947 */ /* 0x000fea0003800000 */
.L_x_39:
[C---:B------:R-:W-:Y:S01]  /*47b0*/  ISETP.GE.AND P3, PT, R28.reuse, 0x1, PT ;  /* 0x000000011c00780c */ /* 0x040fe20003f66270 */
[-C--:B--2---:R-:W-:Y:S01]  /*47c0*/  FMUL R79, R79, R7.reuse ;  /* 0x000000074f4f7220 */ /* 0x084fe20000400000 */
[----:B------:R-:W-:Y:S01]  /*47d0*/  ISETP.GE.AND P0, PT, R28, 0x2, PT ;  /* 0x000000021c00780c */ /* 0x000fe20003f06270 */
[-C--:B------:R-:W-:Y:S01]  /*47e0*/  FMUL R80, R80, R7.reuse ;  /* 0x0000000750507220 */ /* 0x080fe20000400000 */
[----:B------:R-:W-:Y:S01]  /*47f0*/  ISETP.LT.OR P1, PT, R27, 0x1, !P3 ;  /* 0x000000011b00780c */ /* 0x000fe20005f21670 */
[-C--:B------:R-:W-:Y:S01]  /*4800*/  FMUL R77, R77, R7.reuse ;  /* 0x000000074d4d7220 */ /* 0x080fe20000400000 */
[C---:B------:R-:W-:Y:S01]  /*4810*/  ISETP.LT.OR P2, PT, R27.reuse, 0x1, !P0 ;  /* 0x000000011b00780c */ /* 0x040fe20004741670 */
[-C--:B------:R-:W-:Y:S01]  /*4820*/  FMUL R78, R78, R7.reuse ;  /* 0x000000074e4e7220 */ /* 0x080fe20000400000 */
[----:B------:R-:W-:Y:S01]  /*4830*/  ISETP.LT.OR P3, PT, R27, 0x9, !P3 ;  /* 0x000000091b00780c */ /* 0x000fe20005f61670 */
[----:B------:R-:W-:Y:S01]  /*4840*/  FMUL R75, R75, R7 ;  /* 0x000000074b4b7220 */ /* 0x000fe20000400000 */
[----:B------:R-:W-:Y:S01]  /*4850*/  F2FP.SATFINITE.E5M2.F32.PACK_AB_MERGE_C R79, RZ, R79, RZ ;  /* 0x0000004fff4f723e */ /* 0x000fe200048060ff */
[-C--:B------:R-:W-:Y:S01]  /*4860*/  FMUL R76, R76, R7.reuse ;  /* 0x000000074c4c7220 */ /* 0x080fe20000400000 */
[----:B------:R-:W-:Y:S01]  /*4870*/  F2FP.SATFINITE.E5M2.F32.PACK_AB_MERGE_C R15, RZ, R80, RZ ;  /* 0x00000050ff0f723e */ /* 0x000fe200048060ff */
[----:B------:R-:W-:Y:S01]  /*4880*/  FMUL R74, R74, R7 ;  /* 0x000000074a4a7220 */ /* 0x000fe20000400000 */
[----:B------:R-:W-:Y:S01]  /*4890*/  F2FP.SATFINITE.E5M2.F32.PACK_AB_MERGE_C R77, RZ, R77, RZ ;  /* 0x0000004dff4d723e */ /* 0x000fe200048060ff */
[-C--:B------:R-:W-:Y:S01]  /*48a0*/  FMUL R72, R72, R7.reuse ;  /* 0x0000000748487220 */ /* 0x080fe20000400000 */
[----:B------:R-:W-:Y:S01]  /*48b0*/  ISETP.LT.OR P0, PT, R27, 0x9, !P0 ;  /* 0x000000091b00780c */ /* 0x000fe20004701670 */
[----:B------:R-:W-:Y:S01]  /*48c0*/  @!P1 STG.E.U8 desc[UR16][R8.64], R79 ;  /* 0x0000004f08009986 */ /* 0x000fe2000c101110 */
[C---:B------:R-:W-:Y:S01]  /*48d0*/  ISETP.GE.AND P1, PT, R28.reuse, 0x9, PT ;  /* 0x000000091c00780c */ /* 0x040fe20003f26270 */
[----:B------:R-:W-:Y:S01]  /*48e0*/  FMUL R69, R69, R7 ;  /* 0x0000000745457220 */ /* 0x000fe20000400000 */
[----:B------:R-:W-:Y:S01]  /*48f0*/  F2FP.SATFINITE.E5M2.F32.PACK_AB_MERGE_C R75, RZ, R75, RZ ;  /* 0x0000004bff4b723e */ /* 0x000fe200048060ff */
[----:B------:R0:W-:Y:S01]  /*4900*/  @!P2 STG.E.U8 desc[UR16][R8.64+0x1], R15 ;  /* 0x0000010f0800a986 */ /* 0x0001e2000c101110 */
[----:B------:R-:W-:Y:S01]  /*4910*/  ISETP.GE.AND P2, PT, R28, 0xa, PT ;  /* 0x0000000a1c00780c */ /* 0x000fe20003f46270 */
[-C--:B------:R-:W-:Y:S01]  /*4920*/  FMUL R70, R70, R7.reuse ;  /* 0x0000000746467220 */ /* 0x080fe20000400000 */
[----:B------:R-:W-:Y:S01]  /*4930*/  F2FP.SATFINITE.E5M2.F32.PACK_AB_MERGE_C R25, RZ, R76, RZ ;  /* 0x0000004cff19723e */ /* 0x000fe200048060ff */
[----:B------:R-:W-:Y:S01]  /*4940*/  @!P3 STG.E.U8 desc[UR16][R10.64], R77 ;  /* 0x0000004d0a00b986 */ /* 0x000fe2000c101110 */
[C---:B------:R-:W-:Y:S01]  /*4950*/  ISETP.LT.OR P3, PT, R27.reuse, 0x1, !P1 ;  /* 0x000000011b00780c */ /* 0x040fe20004f61670 */
[-C--:B------:R-:W-:Y:S01]  /*4960*/  FMUL R68, R68, R7.reuse ;  /* 0x0000000744447220 */ /* 0x080fe20000400000 */
[----:B------:R-:W-:Y:S01]  /*4970*/  ISETP.LT.OR P5, PT, R27, 0x1, !P2 ;  /* 0x000000011b00780c */ /* 0x000fe200057a1670 */
[-C--:B------:R-:W-:Y:S01]  /*4980*/  FMUL R67, R67, R7.reuse ;  /* 0x0000000743437220 */ /* 0x080fe20000400000 */
[----:B------:R-:W-:Y:S01]  /*4990*/  ISETP.LT.OR P1, PT, R27, 0x9, !P1 ;  /* 0x000000091b00780c */ /* 0x000fe20004f21670 */
[-C--:B------:R-:W-:Y:S01]  /*49a0*/  FMUL R65, R65, R7.reuse ;  /* 0x0000000741417220 */ /* 0x080fe20000400000 */
[----:B------:R-:W-:Y:S01]  /*49b0*/  F2FP.SATFINITE.E5M2.F32.PACK_AB_MERGE_C R29, RZ, R74, RZ ;  /* 0x0000004aff1d723e */ /* 0x000fe200048060ff */
[-C--:B------:R-:W-:Y:S01]  /*49c0*/  FMUL R66, R66, R7.reuse ;  /* 0x0000000742427220 */ /* 0x080fe20000400000 */
[----:B0-----:R-:W-:Y:S01]  /*49d0*/  F2FP.SATFINITE.E5M2.F32.PACK_AB_MERGE_C R15, RZ, R78, RZ ;  /* 0x0000004eff0f723e */ /* 0x001fe200048060ff */
[-C--:B------:R-:W-:Y:S01]  /*49e0*/  FMUL R64, R64, R7.reuse ;  /* 0x0000000740407220 */ /* 0x080fe20000400000 */
[----:B------:R-:W-:Y:S01]  /*49f0*/  ISETP.LT.OR P2, PT, R27, 0x9, !P2 ;  /* 0x000000091b00780c */ /* 0x000fe20005741670 */
[-C--:B------:R-:W-:Y:S01]  /*4a00*/  FMUL R63, R63, R7.reuse ;  /* 0x000000073f3f7220 */ /* 0x080fe20000400000 */
[----:B------:R-:W-:Y:S01]  /*4a10*/  F2FP.SATFINITE.E5M2.F32.PACK_AB_MERGE_C R31, RZ, R72, RZ ;  /* 0x00000048ff1f723e */ /* 0x000fe200048060ff */
[----:B------:R0:W-:Y:S01]  /*4a20*/  @!P0 STG.E.U8 desc[UR16][R10.64+0x1], R15 ;  /* 0x0000010f0a008986 */ /* 0x0001e2000c101110 */
[C---:B------:R-:W-:Y:S01]  /*4a30*/  ISETP.GE.AND P0, PT, R28.reuse, 0x11, PT ;  /* 0x000000111c00780c */ /* 0x040fe20003f06270 */
[----:B------:R-:W-:Y:S01]  /*4a40*/  FMUL R61, R61, R7 ;  /* 0x000000073d3d7220 */ /* 0x000fe20000400000 */
[----:B------:R-:W-:Y:S01]  /*4a50*/  F2FP.SATFINITE.E5M2.F32.PACK_AB_MERGE_C R69, RZ, R69, RZ ;  /* 0x00000045ff45723e */ /* 0x000fe200048060ff */
[----:B------:R-:W-:Y:S01]  /*4a60*/  @!P3 STG.E.U8 desc[UR16][R8.64+0x8], R75 ;  /* 0x0000084b0800b986 */ /* 0x000fe2000c101110 */
[----:B------:R-:W-:Y:S01]  /*4a70*/  ISETP.GE.AND P3, PT, R28, 0x12, PT ;  /* 0x000000121c00780c */ /* 0x000fe20003f66270 */
[----:B------:R-:W-:Y:S01]  /*4a80*/  FMUL R62, R62, R7 ;  /* 0x000000073e3e7220 */ /* 0x000fe20000400000 */
[----:B------:R-:W-:Y:S01]  /*4a90*/  F2FP.SATFINITE.E5M2.F32.PACK_AB_MERGE_C R67, RZ, R67, RZ ;  /* 0x00000043ff43723e */ /* 0x000fe200048060ff */
[----:B------:R1:W-:Y:S01]  /*4aa0*/  @!P5 STG.E.U8 desc[UR16][R8.64+0x9], R25 ;  /* 0x000009190800d986 */ /* 0x0003e2000c101110 */
[----:B------:R-:W-:Y:S01]  /*4ab0*/  ISETP.LT.OR P5, PT, R27, 0x1, !P3 ;  /* 0x000000011b00780c */ /* 0x000fe20005fa1670 */
[-C--:B------:R-:W-:Y:S01]  /*4ac0*/  FMUL R59, R59, R7.reuse ;  /* 0x000000073b3b7220 */ /* 0x080fe20000400000 */
[C---:B------:R-:W-:Y:S01]  /*4ad0*/  ISETP.LT.OR P3, PT, R27.reuse, 0x9, !P3 ;  /* 0x000000091b00780c */ /* 0x040fe20005f61670 */
[----:B------:R-:W-:Y:S01]  /*4ae0*/  @!P1 STG.E.U8 desc[UR16][R10.64+0x8], R29 ;  /* 0x0000081d0a009986 */ /* 0x000fe2000c101110 */
[----:B------:R-:W-:Y:S01]  /*4af0*/  ISETP.LT.OR P1, PT, R27, 0x1, !P0 ;  /* 0x000000011b00780c */ /* 0x000fe20004721670 */
[-C--:B------:R-:W-:Y:S01]  /*4b00*/  FMUL R60, R60, R7.reuse ;  /* 0x000000073c3c7220 */ /* 0x080fe20000400000 */
[----:B0-----:R-:W-:Y:S01]  /*4b10*/  F2FP.SATFINITE.E5M2.F32.PACK_AB_MERGE_C R15, RZ, R70, RZ ;  /* 0x00000046ff0f723e */ /* 0x001fe200048060ff */
[----:B------:R-:W-:Y:S01]  /*4b20*/  @!P2 STG.E.U8 desc[UR16][R10.64+0x9], R31 ;  /* 0x0000091f0a00a986 */ /* 0x000fe2000c101110 */
[----:B------:R-:W-:Y:S01]  /*4b30*/  ISETP.GE.AND P2, PT, R28, 0x19, PT ;  /* 0x000000191c00780c */ /* 0x000fe20003f46270 */
[-C--:B------:R-:W-:Y:S01]  /*4b40*/  FMUL R57, R57, R7.reuse ;  /* 0x0000000739397220 */ /* 0x080fe20000400000 */
[C---:B------:R-:W-:Y:S01]  /*4b50*/  ISETP.LT.OR P0, PT, R27.reuse, 0x9, !P0 ;  /* 0x000000091b00780c */ /* 0x040fe20004701670 */
[-C--:B------:R-:W-:Y:S01]  /*4b60*/  FMUL R58, R58, R7.reuse ;  /* 0x000000073a3a7220 */ /* 0x080fe20000400000 */
[----:B------:R-:W-:Y:S01]  /*4b70*/  ISETP.LT.OR P6, PT, R27, 0x1, !P2 ;  /* 0x000000011b00780c */ /* 0x000fe200057c1670 */
[----:B------:R0:W-:Y:S01]  /*4b80*/  @!P5 STG.E.U8 desc[UR16][R8.64+0x11], R15 ;  /* 0x0000110f0800d986 */ /* 0x0001e2000c101110 */
[----:B-1----:R-:W-:Y:S01]  /*4b90*/  F2FP.SATFINITE.E5M2.F32.PACK_AB_MERGE_C R25, RZ, R68, RZ ;  /* 0x00000044ff19723e */ /* 0x002fe200048060ff */
[----:B------:R-:W-:Y:S01]  /*4ba0*/  FMUL R56, R56, R7 ;  /* 0x0000000738387220 */ /* 0x000fe20000400000 */
[----:B------:R-:W-:Y:S01]  /*4bb0*/  F2FP.SATFINITE.E5M2.F32.PACK_AB_MERGE_C R65, RZ, R65, RZ ;  /* 0x00000041ff41723e */ /* 0x000fe200048060ff */
[----:B------:R-:W-:Y:S01]  /*4bc0*/  @!P1 STG.E.U8 desc[UR16][R8.64+0x10], R69 ;  /* 0x0000104508009986 */ /* 0x000fe2000c101110 */
[----:B------:R-:W-:Y:S01]  /*4bd0*/  ISETP.GE.AND P1, PT, R28, 0x1a, PT ;  /* 0x0000001a1c00780c */ /* 0x000fe20003f26270 */
[-C--:B------:R-:W-:Y:S01]  /*4be0*/  FMUL R23, R23, R7.reuse ;  /* 0x0000000717177220 */ /* 0x080fe20000400000 */
[C---:B------:R-:W-:Y:S01]  /*4bf0*/  ISETP.LT.OR P2, PT, R27.reuse, 0x9, !P2 ;  /* 0x000000091b00780c */ /* 0x040fe20005741670 */
[----:B------:R1:W-:Y:S01]  /*4c00*/  @!P3 STG.E.U8 desc[UR16][R10.64+0x11], R25 ;  /* 0x000011190a00b986 */ /* 0x0003e2000c101110 */
[----:B------:R-:W-:Y:S01]  /*4c10*/  ISETP.LT.OR P5, PT, R27, 0x1, !P1 ;  /* 0x000000011b00780c */ /* 0x000fe20004fa1670 */
[-C--:B------:R-:W-:Y:S01]  /*4c20*/  FMUL R21, R21, R7.reuse ;  /* 0x0000000715157220 */ /* 0x080fe20000400000 */
[----:B------:R-:W-:Y:S01]  /*4c30*/  ISETP.LT.OR P3, PT, R27, 0x9, !P1 ;  /* 0x000000091b00780c */ /* 0x000fe20004f61670 */
[----:B------:R-:W-:Y:S01]  /*4c40*/  @!P0 STG.E.U8 desc[UR16][R10.64+0x10], R67 ;  /* 0x000010430a008986 */ /* 0x000fe2000c101110 */
[----:B0-----:R-:W-:Y:S01]  /*4c50*/  F2FP.SATFINITE.E5M2.F32.PACK_AB_MERGE_C R15, RZ, R66, RZ ;  /* 0x00000042ff0f723e */ /* 0x001fe200048060ff */
[-C--:B------:R-:W-:Y:S01]  /*4c60*/  FMUL R22, R22, R7.reuse ;  /* 0x0000000716167220 */ /* 0x080fe20000400000 */
[C---:B------:R-:W-:Y:S01]  /*4c70*/  ISETP.GE.AND P0, PT, R28.reuse, 0x21, PT ;  /* 0x000000211c00780c */ /* 0x040fe20003f06270 */
[----:B------:R-:W-:Y:S01]  /*4c80*/  @!P6 STG.E.U8 desc[UR16][R8.64+0x18], R65 ;  /* 0x000018410800e986 */ /* 0x000fe2000c101110 */
[----:B------:R-:W-:Y:S01]  /*4c90*/  ISETP.GE.AND P1, PT, R28, 0x22, PT ;  /* 0x000000221c00780c */ /* 0x000fe20003f26270 */
[-C--:B------:R-:W-:Y:S01]  /*4ca0*/  FMUL R19, R19, R7.reuse ;  /* 0x0000000713137220 */ /* 0x080fe20000400000 */
[C---:B------:R-:W-:Y:S01]  /*4cb0*/  ISETP.LT.OR P6, PT, R27.reuse, 0x1, !P0 ;  /* 0x000000011b00780c */ /* 0x040fe200047c1670 */
[-C--:B------:R-:W-:Y:S01]  /*4cc0*/  FMUL R20, R20, R7.reuse ;  /* 0x0000000714147220 */ /* 0x080fe20000400000 */
[----:B-1----:R-:W-:Y:S01]  /*4cd0*/  F2FP.SATFINITE.E5M2.F32.PACK_AB_MERGE_C R25, RZ, R64, RZ ;  /* 0x00000040ff19723e */ /* 0x002fe200048060ff */
[----:B------:R0:W-:Y:S01]  /*4ce0*/  @!P5 STG.E.U8 desc[UR16][R8.64+0x19], R15 ;  /* 0x0000190f0800d986 */ /* 0x0001e2000c101110 */
[----:B------:R-:W-:Y:S01]  /*4cf0*/  ISETP.LT.OR P5, PT, R27, 0x1, !P1 ;  /* 0x000000011b00780c */ /* 0x000fe20004fa1670 */
[----:B------:R-:W-:Y:S01]  /*4d00*/  FMUL R17, R17, R7 ;  /* 0x0000000711117220 */ /* 0x000fe20000400000 */
[----:B------:R-:W-:Y:S01]  /*4d10*/  F2FP.SATFINITE.E5M2.F32.PACK_AB_MERGE_C R63, RZ, R63, RZ ;  /* 0x0000003fff3f723e */ /* 0x000fe200048060ff */
[----:B------:R1:W-:Y:S01]  /*4d20*/  @!P3 STG.E.U8 desc[UR16][R10.64+0x19], R25 ;  /* 0x000019190a00b986 */ /* 0x0003e2000c101110 */
[----:B------:R-:W-:Y:S01]  /*4d30*/  F2FP.SATFINITE.E5M2.F32.PACK_AB_MERGE_C R61, RZ, R61, RZ ;  /* 0x0000003dff3d723e */ /* 0x000fe200048060ff */
[-C--:B------:R-:W-:Y:S01]  /*4d40*/  FMUL R18, R18, R7.reuse ;  /* 0x0000000712127220 */ /* 0x080fe20000400000 */
[----:B------:R-:W-:Y:S01]  /*4d50*/  F2FP.SATFINITE.E5M2.F32.PACK_AB_MERGE_C R29, RZ, R62, RZ ;  /* 0x0000003eff1d723e */ /* 0x000fe200048060ff */
[----:B------:R-:W-:Y:S01]  /*4d60*/  @!P2 STG.E.U8 desc[UR16][R10.64+0x18], R63 ;  /* 0x0000183f0a00a986 */ /* 0x000fe2000c101110 */
[----:B------:R-:W-:Y:S01]  /*4d70*/  ISETP.LT.OR P3, PT, R27, 0x9, !P1 ;  /* 0x000000091b00780c */ /* 0x000fe20004f61670 */
[-C--:B------:R-:W-:Y:S01]  /*4d80*/  FMUL R13, R13, R7.reuse ;  /* 0x000000070d0d7220 */ /* 0x080fe20000400000 */
[----:B------:R-:W-:Y:S01]  /*4d90*/  ISETP.GE.AND P2, PT, R28, 0x29, PT ;  /* 0x000000291c00780c */ /* 0x000fe20003f46270 */
[----:B------:R-:W-:Y:S01]  /*4da0*/  @!P6 STG.E.U8 desc[UR16][R8.64+0x20], R61 ;  /* 0x0000203d0800e986 */ /* 0x000fe2000c101110 */
[C---:B------:R-:W-:Y:S01]  /*4db0*/  ISETP.LT.OR P0, PT, R27.reuse, 0x9, !P0 ;  /* 0x000000091b00780c */ /* 0x040fe20004701670 */
[----:B------:R-:W-:Y:S01]  /*4dc0*/  FMUL R16, R16, R7 ;  /* 0x0000000710107220 */ /* 0x000fe20000400000 */
[----:B------:R-:W-:Y:S01]  /*4dd0*/  ISETP.GE.AND P1, PT, R28, 0x2a, PT ;  /* 0x0000002a1c00780c */ /* 0x000fe20003f26270 */
[----:B------:R-:W-:Y:S01]  /*4de0*/  @!P5 STG.E.U8 desc[UR16][R8.64+0x21], R29 ;  /* 0x0000211d0800d986 */ /* 0x000fe2000c101110 */
[----:B------:R-:W-:-:S02]  /*4df0*/  ISETP.LT.OR P6, PT, R27, 0x1, !P2 ;  /* 0x000000011b00780c */ /* 0x000fc400057c1670 */
[C---:B------:R-:W-:Y:S02]  /*4e00*/  ISETP.LT.OR P5, PT, R27.reuse, 0x1, !P1 ;  /* 0x000000011b00780c */ /* 0x040fe40004fa1670 */
[----:B------:R-:W-:Y:S02]  /*4e10*/  F2FP.SATFINITE.E5M2.F32.PACK_AB_MERGE_C R59, RZ, R59, RZ ;  /* 0x0000003bff3b723e */ /* 0x000fe400048060ff */
[----:B0-----:R-:W-:Y:S02]  /*4e20*/  F2FP.SATFINITE.E5M2.F32.PACK_AB_MERGE_C R15, RZ, R60, RZ ;  /* 0x0000003cff0f723e */ /* 0x001fe400048060ff */
[----:B------:R-:W-:Y:S01]  /*4e30*/  F2FP.SATFINITE.E5M2.F32.PACK_AB_MERGE_C R57, RZ, R57, RZ ;  /* 0x00000039ff39723e */ /* 0x000fe200048060ff */
[----:B------:R-:W-:Y:S01]  /*4e40*/  @!P0 STG.E.U8 desc[UR16][R10.64+0x20], R59 ;  /* 0x0000203b0a008986 */ /* 0x000fe2000c101110 */
[----:B-1----:R-:W-:Y:S02]  /*4e50*/  F2FP.SATFINITE.E5M2.F32.PACK_AB_MERGE_C R25, RZ, R58, RZ ;  /* 0x0000003aff19723e */ /* 0x002fe400048060ff */
[C---:B------:R-:W-:Y:S01]  /*4e60*/  ISETP.LT.OR P1, PT, R27.reuse, 0x9, !P1 ;  /* 0x000000091b00780c */ /* 0x040fe20004f21670 */
[----:B------:R0:W-:Y:S01]  /*4e70*/  @!P3 STG.E.U8 desc[UR16][R10.64+0x21], R15 ;  /* 0x0000210f0a00b986 */ /* 0x0001e2000c101110 */
[----:B------:R-:W-:-:S02]  /*4e80*/  ISETP.LT.OR P2, PT, R27, 0x9, !P2 ;  /* 0x000000091b00780c */ /* 0x000fc40005741670 */
[C---:B------:R-:W-:Y:S01]  /*4e90*/  ISETP.GE.AND P3, PT, R28.reuse, 0x31, PT ;  /* 0x000000311c00780c */ /* 0x040fe20003f66270 */
[----:B------:R-:W-:Y:S01]  /*4ea0*/  @!P6 STG.E.U8 desc[UR16][R8.64+0x28], R57 ;  /* 0x000028390800e986 */ /* 0x000fe2000c101110 */
[----:B------:R-:W-:Y:S02]  /*4eb0*/  ISETP.GE.AND P0, PT, R28, 0x32, PT ;  /* 0x000000321c00780c */ /* 0x000fe40003f06270 */
[----:B------:R-:W-:Y:S01]  /*4ec0*/  F2FP.SATFINITE.E5M2.F32.PACK_AB_MERGE_C R23, RZ, R23, RZ ;  /* 0x00000017ff17723e */ /* 0x000fe200048060ff */
[----:B------:R1:W-:Y:S01]  /*4ed0*/  @!P5 STG.E.U8 desc[UR16][R8.64+0x29], R25 ;  /* 0x000029190800d986 */ /* 0x0003e2000c101110 */
[C---:B------:R-:W-:Y:S02]  /*4ee0*/  ISETP.LT.OR P5, PT, R27.reuse, 0x1, !P3 ;  /* 0x000000011b00780c */ /* 0x040fe40005fa1670 */
[----:B------:R-:W-:Y:S02]  /*4ef0*/  ISETP.LT.OR P6, PT, R27, 0x1, !P0 ;  /* 0x000000011b00780c */ /* 0x000fe400047c1670 */
[----:B0-----:R-:W-:Y:S01]  /*4f00*/  F2FP.SATFINITE.E5M2.F32.PACK_AB_MERGE_C R15, RZ, R56, RZ ;  /* 0x00000038ff0f723e */ /* 0x001fe200048060ff */
[----:B------:R-:W-:Y:S01]  /*4f10*/  @!P2 STG.E.U8 desc[UR16][R10.64+0x28], R23 ;  /* 0x000028170a00a986 */ /* 0x000fe2000c101110 */
[----:B------:R-:W-:-:S02]  /*4f20*/  F2FP.SATFINITE.E5M2.F32.PACK_AB_MERGE_C R21, RZ, R21, RZ ;  /* 0x00000015ff15723e */ /* 0x000fc400048060ff */
[C---:B------:R-:W-:Y:S01]  /*4f30*/  ISETP.GE.AND P2, PT, R28.reuse, 0x3a, PT ;  /* 0x0000003a1c00780c */ /* 0x040fe20003f46270 */
[----:B------:R0:W-:Y:S01]  /*4f40*/  @!P1 STG.E.U8 desc[UR16][R10.64+0x29], R15 ;  /* 0x0000290f0a009986 */ /* 0x0001e2000c101110 */
[C---:B------:R-:W-:Y:S02]  /*4f50*/  ISETP.LT.OR P1, PT, R27.reuse, 0x9, !P3 ;  /* 0x000000091b00780c */ /* 0x040fe40005f21670 */
[----:B-1----:R-:W-:Y:S01]  /*4f60*/  F2FP.SATFINITE.E5M2.F32.PACK_AB_MERGE_C R25, RZ, R22, RZ ;  /* 0x00000016ff19723e */ /* 0x002fe200048060ff */
[----:B------:R1:W-:Y:S01]  /*4f70*/  @!P5 STG.E.U8 desc[UR16][R8.64+0x30], R21 ;  /* 0x000030150800d986 */ /* 0x0003e2000c101110 */
[----:B------:R-:W-:Y:S02]  /*4f80*/  ISETP.GE.AND P3, PT, R28, 0x39, PT ;  /* 0x000000391c00780c */ /* 0x000fe40003f66270 */
[C---:B------:R-:W-:Y:S01]  /*4f90*/  ISETP.LT.OR P0, PT, R27.reuse, 0x9, !P0 ;  /* 0x000000091b00780c */ /* 0x040fe20004701670 */
[----:B------:R2:W-:Y:S01]  /*4fa0*/  @!P6 STG.E.U8 desc[UR16][R8.64+0x31], R25 ;  /* 0x000031190800e986 */ /* 0x0005e2000c101110 */
[----:B------:R-:W-:-:S02]  /*4fb0*/  ISETP.LT.OR P5, PT, R27, 0x1, !P3 ;  /* 0x000000011b00780c */ /* 0x000fc40005fa1670 */
[C---:B------:R-:W-:Y:S02]  /*4fc0*/  ISETP.LT.OR P6, PT, R27.reuse, 0x1, !P2 ;  /* 0x000000011b00780c */ /* 0x040fe400057c1670 */
[C---:B------:R-:W-:Y:S02]  /*4fd0*/  ISETP.LT.OR P3, PT, R27.reuse, 0x9, !P3 ;  /* 0x000000091b00780c */ /* 0x040fe40005f61670 */
[----:B------:R-:W-:Y:S02]  /*4fe0*/  ISETP.LT.OR P2, PT, R27, 0x9, !P2 ;  /* 0x000000091b00780c */ /* 0x000fe40005741670 */
[----:B------:R-:W-:Y:S02]  /*4ff0*/  F2FP.SATFINITE.E5M2.F32.PACK_AB_MERGE_C R19, RZ, R19, RZ ;  /* 0x00000013ff13723e */ /* 0x000fe400048060ff */
[----:B0-----:R-:W-:Y:S02]  /*5000*/  F2FP.SATFINITE.E5M2.F32.PACK_AB_MERGE_C R15, RZ, R20, RZ ;  /* 0x00000014ff0f723e */ /* 0x001fe400048060ff */
[----:B------:R-:W-:Y:S01]  /*5010*/  F2FP.SATFINITE.E5M2.F32.PACK_AB_MERGE_C R17, RZ, R17, RZ ;  /* 0x00000011ff11723e */ /* 0x000fe200048060ff */
[----:B------:R2:W-:Y:S01]  /*5020*/  @!P1 STG.E.U8 desc[UR16][R10.64+0x30], R19 ;  /* 0x000030130a009986 */ /* 0x0005e2000c101110 */
[----:B-1----:R-:W-:-:S02]  /*5030*/  F2FP.SATFINITE.E5M2.F32.PACK_AB_MERGE_C R21, RZ, R18, RZ ;  /* 0x00000012ff15723e */ /* 0x002fc400048060ff */
[----:B------:R-:W-:Y:S01]  /*5040*/  F2FP.SATFINITE.E5M2.F32.PACK_AB_MERGE_C R13, RZ, R13, RZ ;  /* 0x0000000dff0d723e */ /* 0x000fe200048060ff */
[----:B------:R2:W-:Y:S01]  /*5050*/  @!P0 STG.E.U8 desc[UR16][R10.64+0x31], R15 ;  /* 0x0000310f0a008986 */ /* 0x0005e2000c101110 */
[----:B------:R-:W-:-:S03]  /*5060*/  F2FP.SATFINITE.E5M2.F32.PACK_AB_MERGE_C R23, RZ, R16, RZ ;  /* 0x00000010ff17723e */ /* 0x000fc600048060ff */
[----:B------:R2:W-:Y:S04]  /*5070*/  @!P5 STG.E.U8 desc[UR16][R8.64+0x38], R17 ;  /* 0x000038110800d986 */ /* 0x0005e8000c101110 */
[----:B------:R2:W-:Y:S04]  /*5080*/  @!P6 STG.E.U8 desc[UR16][R8.64+0x39], R21 ;  /* 0x000039150800e986 */ /* 0x0005e8000c101110 */
[----:B------:R2:W-:Y:S04]  /*5090*/  @!P3 STG.E.U8 desc[UR16][R10.64+0x38], R13 ;  /* 0x0000380d0a00b986 */ /* 0x0005e8000c101110 */
[----:B------:R2:W-:Y:S02]  /*50a0*/  @!P2 STG.E.U8 desc[UR16][R10.64+0x39], R23 ;  /* 0x000039170a00a986 */ /* 0x0005e4000c101110 */
.L_x_104:
[----:B------:R-:W-:Y:S05]  /*50b0*/  BSYNC B0 ;  /* 0x0000000000007941 */ /* 0x000fea0003800000 */
.L_x_38:
[----:B------:R-:W-:Y:S01]  /*50c0*/  ULDC UR6, c[0x0][0xc] ;  /* 0x0000030000067ab9 */ /* 0x000fe20000000800 */
[----:B------:R-:W-:Y:S01]  /*50d0*/  ULDC UR7, c[0x0][0x10] ;  /* 0x0000040000077ab9 */ /* 0x000fe20000000800 */
[----:B0-23--:R-:W0:Y:S01]  /*50e0*/  LDC R9, c[0x0][0x14] ;  /* 0x00000500ff097b82 */ /* 0x00de220000000800 */
[----:B------:R-:W-:Y:S01]  /*50f0*/  UIMAD.WIDE.U32 UR6, UR6, UR7, URZ ;  /* 0x00000007060672a5 */ /* 0x000fe2000f8e003f */
[----:B-----5:R-:W-:Y:S01]  /*5100*/  PRMT R8, RZ, 0x7610, R8 ;  /* 0x00007610ff087816 */ /* 0x020fe20000000008 */
[----:B------:R-:W-:Y:S02]  /*5110*/  IMAD.MOV.U32 R15, RZ, RZ, -0x1 ;  /* 0xffffffffff0f7424 */ /* 0x000fe400078e00ff */
[----:B------:R-:W-:Y:S02]  /*5120*/  IMAD.MOV.U32 R73, RZ, RZ, -0x1 ;  /* 0xffffffffff497424 */ /* 0x000fe400078e00ff */
[----:B0-----:R-:W-:-:S04]  /*5130*/  IMAD.WIDE.U32 R4, R9, UR6, R4 ;  /* 0x0000000609047c25 */ /* 0x001fc8000f8e0004 */
[----:B------:R-:W-:Y:S01]  /*5140*/  IMAD R9, R9, UR7, RZ ;  /* 0x0000000709097c24 */ /* 0x000fe2000f8e02ff */
[----:B------:R-:W-:Y:S02]  /*5150*/  ULDC.64 UR6, c[0x0][0x650] ;  /* 0x0001940000067ab9 */ /* 0x000fe40000000a00 */
[----:B------:R-:W-:Y:S01]  /*5160*/  ISETP.GE.U32.AND P0, PT, R4, UR6, PT ;  /* 0x0000000604007c0c */ /* 0x000fe2000bf06070 */
[----:B------:R-:W-:-:S05]  /*5170*/  IMAD.IADD R5, R5, 0x1, R9 ;  /* 0x0000000105057824 */ /* 0x000fca00078e0209 */
[----:B------:R-:W-:-:S13]  /*5180*/  ISETP.GE.U32.AND.EX P0, PT, R5, UR7, PT, P0 ;  /* 0x0000000705007c0c */ /* 0x000fda000bf06100 */
[----:B------:R-:W-:Y:S05]  /*5190*/  @P0 BRA `(.L_x_105) ;  /* 0x0000000400600947 */ /* 0x000fea0003800000 */
[----:B------:R-:W0:Y:S01]  /*51a0*/  S2R R22, SR_CTAID.X ;  /* 0x0000000000167919 */ /* 0x000e220000002500 */
[----:B------:R-:W2:Y:S01]  /*51b0*/  LDC.64 R16, c[0x0][0x628] ;  /* 0x00018a00ff107b82 */ /* 0x000ea20000000a00 */
[----:B------:R-:W-:Y:S01]  /*51c0*/  ULDC UR6, c[0x0][0x150] ;  /* 0x0000540000067ab9 */ /* 0x000fe20000000800 */
[----:B------:R-:W-:Y:S01]  /*51d0*/  IMAD.MOV.U32 R14, RZ, RZ, R4 ;  /* 0x000000ffff0e7224 */ /* 0x000fe200078e0004 */
[----:B-1--4-:R-:W1:Y:S01]  /*51e0*/  S2R R24, SR_CTAID.Y ;  /* 0x0000000000187919 */ /* 0x012e620000002600 */
[----:B------:R-:W-:-:S04]  /*51f0*/  IMAD.MOV.U32 R15, RZ, RZ, R5 ;  /* 0x000000ffff0f7224 */ /* 0x000fc800078e0005 */
[----:B------:R-:W3:Y:S08]  /*5200*/  LDC R25, c[0x0][0x144] ;  /* 0x00005100ff197b82 */ /* 0x000ef00000000800 */
[----:B------:R-:W4:Y:S08]  /*5210*/  LDC R18, c[0x0][0x630] ;  /* 0x00018c00ff127b82 */ /* 0x000f300000000800 */
[----:B------:R-:W1:Y:S01]  /*5220*/  LDC.64 R20, c[0x0][0x620] ;  /* 0x00018800ff147b82 */ /* 0x000e620000000a00 */
[----:B--2---:R-:W-:-:S04]  /*5230*/  ISETP.NE.U32.AND P0, PT, R16, RZ, PT ;  /* 0x000000ff1000720c */ /* 0x004fc80003f05070 */
[----:B------:R-:W-:Y:S02]  /*5240*/  ISETP.NE.AND.EX P0, PT, R17, RZ, PT, P0 ;  /* 0x000000ff1100720c */ /* 0x000fe40003f05300 */
[----:B0-----:R-:W-:-:S05]  /*5250*/  I2FP.F32.U32 R8, R22 ;  /* 0x0000001600087245 */ /* 0x001fca0000201000 */
[----:B------:R-:W-:-:S04]  /*5260*/  FMUL R8, R8, UR6 ;  /* 0x0000000608087c20 */ /* 0x000fc80008400000 */
[----:B------:R0:W2:Y:S02]  /*5270*/  F2I.U32.TRUNC.NTZ R23, R8 ;  /* 0x0000000800177305 */ /* 0x0000a4000020f000 */
[----:B---34-:R-:W-:Y:S05]  /*5280*/  @!P0 BRA `(.L_x_106) ;  /* 0x0000000000288947 */ /* 0x018fea0003800000 */
[----:B------:R-:W3:Y:S02]  /*5290*/  LDC R9, c[0x0][0x634] ;  /* 0x00018d00ff097b82 */ /* 0x000ee40000000800 */
[----:B---3--:R-:W-:-:S05]  /*52a0*/  IADD3 R13, P0, R4, R9, RZ ;  /* 0x00000009040d7210 */ /* 0x008fca0007f1e0ff */
[----:B------:R-:W-:-:S04]  /*52b0*/  IMAD.X R19, RZ, RZ, R5, P0 ;  /* 0x000000ffff137224 */ /* 0x000fc800000e0605 */
[----:B0-----:R-:W-:-:S04]  /*52c0*/  IMAD.WIDE.U32 R8, R19, R16, RZ ;  /* 0x0000001013087225 */ /* 0x001fc800078e00ff */
[----:B------:R-:W-:-:S04]  /*52d0*/  IMAD.WIDE.U32 R10, P0, R13, R17, R8 ;  /* 0x000000110d0a7225 */ /* 0x000fc80007800008 */
[----:B------:R-:W-:-:S04]  /*52e0*/  IMAD.WIDE.U32 R8, R13, R16, RZ ;  /* 0x000000100d087225 */ /* 0x000fc800078e00ff */
[----:B------:R-:W-:Y:S01]  /*52f0*/  IMAD.X R15, RZ, RZ, RZ, P0 ;  /* 0x000000ffff0f7224 */ /* 0x000fe200000e06ff */
[----:B------:R-:W-:Y:S01]  /*5300*/  IADD3 RZ, P0, R9, R10, RZ ;  /* 0x0000000a09ff7210 */ /* 0x000fe20007f1e0ff */
[----:B------:R-:W-:-:S04]  /*5310*/  IMAD.MOV.U32 R14, RZ, RZ, R11 ;  /* 0x000000ffff0e7224 */ /* 0x000fc800078e000b */
[----:B------:R-:W-:-:S08]  /*5320*/  IMAD.WIDE.U32.X R14, R19, R17, R14, P0 ;  /* 0x00000011130e7225 */ /* 0x000fd000000e040e */
.L_x_106:
[----:B------:R-:W3:Y:S01]  /*5330*/  LDC.64 R30, c[0x0][0x640] ;  /* 0x00019000ff1e7b82 */ /* 0x000ee20000000a00 */
[-C--:B------:R-:W-:Y:S01]  /*5340*/  SHF.R.U64 R73, R14, R18.reuse, R15 ;  /* 0x000000120e497219 */ /* 0x080fe2000000120f */
[----:B--2---:R-:W-:Y:S01]  /*5350*/  IMAD.MOV R23, RZ, RZ, -R23 ;  /* 0x000000ffff177224 */ /* 0x004fe200078e0a17 */
[----:B0-----:R-:W-:Y:S01]  /*5360*/  SHF.R.U32.HI R8, RZ, R18, R15 ;  /* 0x00000012ff087219 */ /* 0x001fe2000001160f */
[----:B------:R-:W-:Y:S01]  /*5370*/  ULDC UR6, c[0x0][0x154] ;  /* 0x0000550000067ab9 */ /* 0x000fe20000000800 */
[----:B------:R-:W-:Y:S01]  /*5380*/  IADD3 R11, P0, RZ, -R73, RZ ;  /* 0x80000049ff0b7210 */ /* 0x000fe20007f1e0ff */
[----:B------:R-:W-:Y:S02]  /*5390*/  IMAD R23, R25, R23, R22 ;  /* 0x0000001719177224 */ /* 0x000fe400078e0216 */
[----:B------:R-:W0:Y:S01]  /*53a0*/  LDC R14, c[0x0][0x618] ;  /* 0x00018600ff0e7b82 */ /* 0x000e220000000800 */
[----:B------:R-:W-:Y:S02]  /*53b0*/  IMAD.MOV.U32 R13, RZ, RZ, 0x1 ;  /* 0x00000001ff0d7424 */ /* 0x000fe400078e00ff */
[----:B------:R-:W-:-:S04]  /*53c0*/  IMAD.X R9, RZ, RZ, ~R8, P0 ;  /* 0x000000ffff097224 */ /* 0x000fc800000e0e08 */
[-C--:B-1----:R-:W-:Y:S01]  /*53d0*/  IMAD R10, R9, R20.reuse, RZ ;  /* 0x00000014090a7224 */ /* 0x082fe200078e02ff */
[----:B------:R-:W1:Y:S01]  /*53e0*/  LDC R26, c[0x0][0x608] ;  /* 0x00018200ff1a7b82 */ /* 0x000e620000000800 */
[----:B------:R-:W-:-:S04]  /*53f0*/  IMAD.WIDE.U32 R8, R11, R20, R4 ;  /* 0x000000140b087225 */ /* 0x000fc800078e0004 */
[----:B------:R-:W-:Y:S01]  /*5400*/  IMAD R11, R11, R21, R10 ;  /* 0x000000150b0b7224 */ /* 0x000fe200078e020a */
[----:B------:R-:W-:Y:S02]  /*5410*/  I2FP.F32.U32 R10, R24 ;  /* 0x00000018000a7245 */ /* 0x000fe40000201000 */
[----:B------:R-:W2:Y:S01]  /*5420*/  LDC R28, c[0x0][0x658] ;  /* 0x00019600ff1c7b82 */ /* 0x000ea20000000800 */
[----:B------:R-:W-:Y:S01]  /*5430*/  IMAD.IADD R9, R9, 0x1, R11 ;  /* 0x0000000109097824 */ /* 0x000fe200078e020b */
[----:B---3--:R-:W-:Y:S01]  /*5440*/  ISETP.NE.U32.AND P0, PT, R30, RZ, PT ;  /* 0x000000ff1e00720c */ /* 0x008fe20003f05070 */
[----:B------:R-:W-:Y:S01]  /*5450*/  FMUL R10, R10, UR6 ;  /* 0x000000060a0a7c20 */ /* 0x000fe20008400000 */
[----:B------:R-:W-:Y:S02]  /*5460*/  IMAD.MOV.U32 R11, RZ, RZ, -0x1 ;  /* 0xffffffffff0b7424 */ /* 0x000fe400078e00ff */
[----:B------:R-:W-:Y:S01]  /*5470*/  ISETP.NE.AND.EX P0, PT, R31, RZ, PT, P0 ;  /* 0x000000ff1f00720c */ /* 0x000fe20003f05300 */
[----:B------:R3:W4:Y:S01]  /*5480*/  F2I.U32.TRUNC.NTZ R19, R10 ;  /* 0x0000000a00137305 */ /* 0x000722000020f000 */
[----:B------:R-:W3:Y:S01]  /*5490*/  LDC R21, c[0x0][0x148] ;  /* 0x00005200ff157b82 */ /* 0x000ee20000000800 */
[----:B0-----:R-:W-:-:S02]  /*54a0*/  SHF.R.U64 R18, R8, R14, R9 ;  /* 0x0000000e08127219 */ /* 0x001fc40000001209 */
[----:B------:R-:W-:-:S05]  /*54b0*/  SHF.R.U32.HI R9, RZ, R14, R9 ;  /* 0x0000000eff097219 */ /* 0x000fca0000011609 */
[----:B------:R-:W0:Y:S01]  /*54c0*/  LDC R22, c[0x0][0x600] ;  /* 0x00018000ff167b82 */ /* 0x000e220000000800 */
[-CC-:B-1----:R-:W-:Y:S02]  /*54d0*/  SHF.R.U64 R16, R18, R26.reuse, R9.reuse ;  /* 0x0000001a12107219 */ /* 0x182fe40000001209 */
[----:B------:R-:W-:-:S05]  /*54e0*/  SHF.R.U32.HI R9, RZ, R26, R9 ;  /* 0x0000001aff097219 */ /* 0x000fca0000011609 */
[----:B------:R-:W1:Y:S01]  /*54f0*/  LDC R27, c[0x0][0x648] ;  /* 0x00019200ff1b7b82 */ /* 0x000e620000000800 */
[-CC-:B--2---:R-:W-:Y:S02]  /*5500*/  SHF.R.U64 R20, R16, R28.reuse, R9.reuse ;  /* 0x0000001c10147219 */ /* 0x184fe40000001209 */
[-C--:B------:R-:W-:Y:S02]  /*5510*/  SHF.L.U32 R11, R11, R28.reuse, RZ ;  /* 0x0000001c0b0b7219 */ /* 0x080fe400000006ff */
[-C--:B------:R-:W-:Y:S01]  /*5520*/  SHF.R.U32.HI R9, RZ, R28.reuse, R9 ;  /* 0x0000001cff097219 */ /* 0x080fe20000011609 */
[----:B------:R-:W-:Y:S01]  /*5530*/  IMAD.MOV.U32 R8, RZ, RZ, R20 ;  /* 0x000000ffff087224 */ /* 0x000fe200078e0014 */
[----:B------:R-:W-:Y:S01]  /*5540*/  SHF.L.U32 R26, R13, R28, RZ ;  /* 0x0000001c0d1a7219 */ /* 0x000fe200000006ff */
[----:B------:R-:W2:Y:S01]  /*5550*/  LDC R29, c[0x0][0x638] ;  /* 0x00018e00ff1d7b82 */ /* 0x000ea20000000800 */
[----:B------:R-:W-:-:S07]  /*5560*/  LOP3.LUT R25, RZ, R11, RZ, 0x33, !PT ;  /* 0x0000000bff197212 */ /* 0x000fce00078e33ff */
[----:B------:R-:W0:Y:S01]  /*5570*/  LDC R32, c[0x0][0x610] ;  /* 0x00018400ff207b82 */ /* 0x000e220000000800 */
[----:B----4-:R-:W-:Y:S05]  /*5580*/  @!P0 BRA `(.L_x_107) ;  /* 0x0000000000288947 */ /* 0x010fea0003800000 */
[----:B------:R-:W4:Y:S02]  /*5590*/  LDC R13, c[0x0][0x64c] ;  /* 0x00019300ff0d7b82 */ /* 0x000f240000000800 */
[----:B----4-:R-:W-:-:S05]  /*55a0*/  IADD3 R13, P0, R20, R13, RZ ;  /* 0x0000000d140d7210 */ /* 0x010fca0007f1e0ff */
[----:B------:R-:W-:-:S04]  /*55b0*/  IMAD.X R17, RZ, RZ, R9, P0 ;  /* 0x000000ffff117224 */ /* 0x000fc800000e0609 */
[----:B------:R-:W-:-:S04]  /*55c0*/  IMAD.WIDE.U32 R8, R17, R30, RZ ;  /* 0x0000001e11087225 */ /* 0x000fc800078e00ff */
[----:B---3--:R-:W-:-:S04]  /*55d0*/  IMAD.WIDE.U32 R10, P0, R13, R31, R8 ;  /* 0x0000001f0d0a7225 */ /* 0x008fc80007800008 */
[----:B------:R-:W-:-:S04]  /*55e0*/  IMAD.WIDE.U32 R8, R13, R30, RZ ;  /* 0x0000001e0d087225 */ /* 0x000fc800078e00ff */
[----:B------:R-:W-:Y:S01]  /*55f0*/  IMAD.X R15, RZ, RZ, RZ, P0 ;  /* 0x000000ffff0f7224 */ /* 0x000fe200000e06ff */
[----:B------:R-:W-:Y:S01]  /*5600*/  IADD3 RZ, P0, R9, R10, RZ ;  /* 0x0000000a09ff7210 */ /* 0x000fe20007f1e0ff */
[----:B------:R-:W-:-:S04]  /*5610*/  IMAD.MOV.U32 R14, RZ, RZ, R11 ;  /* 0x000000ffff0e7224 */ /* 0x000fc800078e000b */
[----:B------:R-:W-:-:S08]  /*5620*/  IMAD.WIDE.U32.X R8, R17, R31, R14, P0 ;  /* 0x0000001f11087225 */ /* 0x000fd000000e040e */
.L_x_107:
[----:B-1----:R-:W-:Y:S01]  /*5630*/  SHF.R.U64 R8, R8, R27, R9 ;  /* 0x0000001b08087219 */ /* 0x002fe20000001209 */
[----:B0-----:R-:W-:Y:S01]  /*5640*/  VIADD R13, R22, 0xffffffff ;  /* 0xffffffff160d7836 */ /* 0x001fe20000000000 */
[----:B------:R-:W-:Y:S01]  /*5650*/  LOP3.LUT R11, R16, R25, RZ, 0xc0, !PT ;  /* 0x00000019100b7212 */ /* 0x000fe200078ec0ff */
[----:B------:R-:W-:Y:S02]  /*5660*/  IMAD.MOV R19, RZ, RZ, -R19 ;  /* 0x000000ffff137224 */ /* 0x000fe400078e0a13 */
[----:B------:R-:W-:Y:S02]  /*5670*/  IMAD.MOV R9, RZ, RZ, -R8 ;  /* 0x000000ffff097224 */ /* 0x000fe400078e0a08 */
[----:B------:R-:W-:Y:S01]  /*5680*/  IMAD R26, R26, R8, R11 ;  /* 0x000000081a1a7224 */ /* 0x000fe200078e020b */
[----:B------:R-:W-:Y:S01]  /*5690*/  LOP3.LUT R11, R18, R13, RZ, 0xc0, !PT ;  /* 0x0000000d120b7212 */ /* 0x000fe200078ec0ff */
[----:B---3--:R-:W-:Y:S02]  /*56a0*/  @P4 IMAD R23, R21, R19, R24 ;  /* 0x0000001315174224 */ /* 0x008fe400078e0218 */
[----:B--2---:R-:W-:-:S02]  /*56b0*/  IMAD R8, R9, R29, R20 ;  /* 0x0000001d09087224 */ /* 0x004fc400078e0214 */
[----:B------:R-:W-:Y:S02]  /*56c0*/  IMAD R26, R26, R32, R23 ;  /* 0x000000201a1a7224 */ /* 0x000fe400078e0217 */
[----:B------:R-:W-:Y:S02]  /*56d0*/  IMAD R9, R8, R22, R11 ;  /* 0x0000001608097224 */ /* 0x000fe400078e020b */
[----:B------:R-:W-:-:S03]  /*56e0*/  IMAD.MOV.U32 R10, RZ, RZ, 0x1 ;  /* 0x00000001ff0a7424 */ /* 0x000fc600078e00ff */
[----:B------:R-:W-:Y:S02]  /*56f0*/  SEL R15, R9, R26, !P4 ;  /* 0x0000001a090f7207 */ /* 0x000fe40006000000 */
[----:B------:R-:W-:Y:S02]  /*5700*/  PRMT R8, R10, 0x7610, R8 ;  /* 0x000076100a087816 */ /* 0x000fe40000000008 */
[----:B------:R-:W-:-:S07]  /*5710*/  SEL R26, R26, R9, !P4 ;  /* 0x000000091a1a7207 */ /* 0x000fce0006000000 */
.L_x_105:
[----:B------:R-:W-:Y:S01]  /*5720*/  LOP3.LUT P0, RZ, R8, 0xff, RZ, 0xc0, !PT ;  /* 0x000000ff08ff7812 */ /* 0x000fe2000780c0ff */
[----:B------:R-:W-:-:S12]  /*5730*/  IMAD.MOV.U32 R71, RZ, RZ, R26 ;  /* 0x000000ffff477224 */ /* 0x000fd800078e001a */
[----:B------:R-:W-:Y:S05]  /*5740*/  @P0 BRA `(.L_x_108) ;  /* 0xffffffb800d00947 */ /* 0x000fea000383ffff */
[----:B------:R-:W-:Y:S05]  /*5750*/  EXIT ;  /* 0x000000000000794d */ /* 0x000fea0003800000 */
.L_x_8:
[----:B0-----:R-:W-:Y:S01]  /*5760*/  ULDC.64 UR4, c[0x0][0x650] ;  /* 0x0001940000047ab9 */ /* 0x001fe20000000a00 */
        /* <DEDUP_REMOVED lines=25> */
.L_x_110:
[----:B------:R-:W0:Y:S01]  /*5900*/  LDC.64 R28, c[0x0][0x640] ;  /* 0x00019000ff1c7b82 */ /* 0x000e220000000a00 */
[-CC-:B------:R-:W-:Y:S01]  /*5910*/  SHF.R.U64 R21, R16, R6.reuse, R17.reuse ;  /* 0x0000000610157219 */ /* 0x180fe20000001211 */
[----:B------:R-:W-:Y:S01]  /*5920*/  IMAD.MOV.U32 R31, RZ, RZ, 0x1 ;  /* 0x00000001ff1f7424 */ /* 0x000fe200078e00ff */
[----:B------:R-:W-:Y:S02]  /*5930*/  SHF.R.U32.HI R3, RZ, R6, R17 ;  /* 0x00000006ff037219 */ /* 0x000fe40000011611 */
[----:B------:R-:W-:-:S03]  /*5940*/  IADD3 R15, P0, RZ, -R21, RZ ;  /* 0x80000015ff0f7210 */ /* 0x000fc60007f1e0ff */
[----:B------:R-:W1:Y:S02]  /*5950*/  LDC R14, c[0x0][0x618] ;  /* 0x00018600ff0e7b82 */ /* 0x000e640000000800 */
[----:B------:R-:W-:Y:S02]  /*5960*/  IMAD.X R3, RZ, RZ, ~R3, P0 ;  /* 0x000000ffff037224 */ /* 0x000fe400000e0e03 */
[----:B------:R-:W-:-:S04]  /*5970*/  IMAD.WIDE.U32 R12, R15, R22, R4 ;  /* 0x000000160f0c7225 */ /* 0x000fc800078e0004 */
[----:B------:R-:W2:Y:S01]  /*5980*/  LDC R16, c[0x0][0x608] ;  /* 0x00018200ff107b82 */ /* 0x000ea20000000800 */
[----:B------:R-:W-:-:S04]  /*5990*/  IMAD R6, R3, R22, RZ ;  /* 0x0000001603067224 */ /* 0x000fc800078e02ff */
[----:B------:R-:W-:-:S03]  /*59a0*/  IMAD R3, R15, R23, R6 ;  /* 0x000000170f037224 */ /* 0x000fc600078e0206 */
[----:B------:R-:W3:Y:S01]  /*59b0*/  LDC R26, c[0x0][0x658] ;  /* 0x00019600ff1a7b82 */ /* 0x000ee20000000800 */
[----:B------:R-:W-:Y:S01]  /*59c0*/  IMAD.IADD R3, R13, 0x1, R3 ;  /* 0x000000010d037824 */ /* 0x000fe200078e0203 */
[----:B0-----:R-:W-:Y:S01]  /*59d0*/  ISETP.NE.U32.AND P0, PT, R28, RZ, PT ;  /* 0x000000ff1c00720c */ /* 0x001fe20003f05070 */
[----:B------:R-:W-:-:S03]  /*59e0*/  IMAD.MOV.U32 R13, RZ, RZ, -0x1 ;  /* 0xffffffffff0d7424 */ /* 0x000fc600078e00ff */
        /* <DEDUP_REMOVED lines=25> */
.L_x_111:
[----:B-1----:R-:W-:Y:S01]  /*5b80*/  SHF.R.U64 R6, R12, R25, R13 ;  /* 0x000000190c067219 */ /* 0x002fe2000000120d */
[----:B0-----:R-:W-:Y:S01]  /*5b90*/  VIADD R13, R24, 0xffffffff ;  /* 0xffffffff180d7836 */ /* 0x001fe20000000000 */
[----:B------:R-:W-:Y:S01]  /*5ba0*/  SHF.L.U32 R9, R31, R26, RZ ;  /* 0x0000001a1f097219 */ /* 0x000fe200000006ff */
[----:B------:R-:W-:Y:S01]  /*5bb0*/  @P4 IMAD R10, R11, R20, R8 ;  /* 0x000000140b0a4224 */ /* 0x000fe200078e0208 */
[----:B------:R-:W-:Y:S01]  /*5bc0*/  LOP3.LUT R3, R22, R33, RZ, 0xc0, !PT ;  /* 0x0000002116037212 */ /* 0x000fe200078ec0ff */
[----:B------:R-:W-:Y:S01]  /*5bd0*/  IMAD.MOV R12, RZ, RZ, -R6 ;  /* 0x000000ffff0c7224 */ /* 0x000fe200078e0a06 */
[----:B------:R-:W-:Y:S01]  /*5be0*/  LOP3.LUT R18, R18, R13, RZ, 0xc0, !PT ;  /* 0x0000000d12127212 */ /* 0x000fe200078ec0ff */
[----:B------:R-:W-:Y:S02]  /*5bf0*/  IMAD.MOV.U32 R8, RZ, RZ, 0x1 ;  /* 0x00000001ff087424 */ /* 0x000fe400078e00ff */
[----:B------:R-:W-:Y:S02]  /*5c00*/  IMAD R9, R9, R6, R3 ;  /* 0x0000000609097224 */ /* 0x000fe400078e0203 */
[----:B--2---:R-:W-:-:S02]  /*5c10*/  IMAD R3, R12, R27, R23 ;  /* 0x0000001b0c037224 */ /* 0x004fc400078e0217 */
[----:B---3--:R-:W-:Y:S02]  /*5c20*/  IMAD R6, R9, R30, R10 ;  /* 0x0000001e09067224 */ /* 0x008fe400078e020a */
[----:B------:R-:W-:Y:S01]  /*5c30*/  IMAD R9, R3, R24, R18 ;  /* 0x0000001803097224 */ /* 0x000fe200078e0212 */
[----:B------:R-:W-:Y:S01]  /*5c40*/  PRMT R3, R8, 0x7610, R3 ;  /* 0x0000761008037816 */ /* 0x000fe20000000003 */
[----:B------:R-:W-:-:S03]  /*5c50*/  IMAD.MOV.U32 R16, RZ, RZ, R21 ;  /* 0x000000ffff107224 */ /* 0x000fc600078e0015 */
[----:B------:R-:W-:Y:S02]  /*5c60*/  SEL R12, R9, R6, !P4 ;  /* 0x00000006090c7207 */ /* 0x000fe40006000000 */
[----:B------:R-:W-:-:S07]  /*5c70*/  SEL R6, R6, R9, !P4 ;  /* 0x0000000906067207 */ /* 0x000fce0006000000 */
.L_x_109:
[----:B------:R-:W-:-:S08]  /*5c80*/  NOP ;  /* 0x0000000000007918 */ /* 0x000fd00000000000 */
[----:B------:R-:W0:-:S00]  /*5c90*/  USETMAXREG.DEALLOC.CTAPOOL 0x28 ;  /* 0x00000028000079c8 */ /* 0x000e0000080e0500 */
[----:B0-----:R-:W-:-:S13]  /*5ca0*/  ISETP.NE.AND P0, PT, R7, RZ, PT ;  /* 0x000000ff0700720c */ /* 0x001fda0003f05270 */
[----:B------:R-:W-:Y:S05]  /*5cb0*/  @P0 EXIT ;  /* 0x000000000000094d */ /* 0x000fea0003800000 */
[----:B------:R-:W-:Y:S01]  /*5cc0*/  LOP3.LUT P0, RZ, R3, 0xff, RZ, 0xc0, !PT ;  /* 0x000000ff03ff7812 */ /* 0x000fe2000780c0ff */
[----:B------:R-:W-:Y:S02]  /*5cd0*/  IMAD.MOV.U32 R11, RZ, RZ, 0x1 ;  /* 0x00000001ff0b7424 */ /* 0x000fe400078e00ff */
[----:B------:R-:W-:-:S10]  /*5ce0*/  IMAD.MOV.U32 R15, RZ, RZ, RZ ;  /* 0x000000ffff0f7224 */ /* 0x000fd400078e00ff */
[----:B------:R-:W-:Y:S05]  /*5cf0*/  @!P0 BRA `(.L_x_112) ;  /* 0x0000000c00748947 */ /* 0x000fea0003800000 */
[----:B------:R-:W0:Y:S01]  /*5d00*/  LDC R3, c[0x0][0x28c] ;  /* 0x0000a300ff037b82 */ /* 0x000e220000000800 */
[----:B------:R-:W-:Y:S01]  /*5d10*/  ULDC UR5, c[0x0][0x658] ;  /* 0x0001960000057ab9 */ /* 0x000fe20000000800 */
[----:B------:R-:W-:Y:S01]  /*5d20*/  UMOV UR11, 0xffffffff ;  /* 0xffffffff000b7882 */ /* 0x000fe20000000000 */
[----:B------:R-:W-:Y:S01]  /*5d30*/  UMOV UR16, 0x1 ;  /* 0x0000000100107882 */ /* 0x000fe20000000000 */
[----:B------:R-:W-:Y:S01]  /*5d40*/  USHF.L.U32 UR11, UR11, UR5, URZ ;  /* 0x000000050b0b7299 */ /* 0x000fe2000800063f */
[----:B------:R-:W-:Y:S01]  /*5d50*/  BSSY B0, `(.L_x_112) ;  /* 0x00000d7000007945 */ /* 0x000fe20003800000 */
[----:B------:R-:W-:Y:S01]  /*5d60*/  ULDC UR9, c[0x0][0xc] ;  /* 0x0000030000097ab9 */ /* 0x000fe20000000800 */
[----:B------:R-:W-:Y:S01]  /*5d70*/  ULDC UR12, c[0x0][0x10] ;  /* 0x00000400000c7ab9 */ /* 0x000fe20000000800 */
[----:B------:R-:W1:Y:S01]  /*5d80*/  S2UR UR8, SR_CgaCtaId ;  /* 0x00000000000879c3 */ /* 0x000e620000008800 */
[----:B------:R-:W-:Y:S01]  /*5d90*/  ULOP3.LUT UR13, URZ, UR11, URZ, 0x33, !UPT ;  /* 0x0000000b3f0d7292 */ /* 0x000fe2000f8e333f */
[----:B------:R-:W-:Y:S01]  /*5da0*/  IMAD.MOV.U32 R13, RZ, RZ, 0x1 ;  /* 0x00000001ff0d7424 */ /* 0x000fe200078e00ff */
[----:B------:R-:W-:Y:S01]  /*5db0*/  LOP3.LUT R14, R2, 0x2, RZ, 0xfc, !PT ;  /* 0x00000002020e7812 */ /* 0x000fe200078efcff */
[----:B------:R-:W-:Y:S01]  /*5dc0*/  IMAD.MOV.U32 R11, RZ, RZ, 0x1 ;  /* 0x00000001ff0b7424 */ /* 0x000fe200078e00ff */
[----:B------:R-:W-:Y:S01]  /*5dd0*/  ULDC UR4, c[0x0][0x600] ;  /* 0x0001800000047ab9 */ /* 0x000fe20000000800 */
[----:B------:R-:W-:Y:S01]  /*5de0*/  IMAD.MOV.U32 R15, RZ, RZ, RZ ;  /* 0x000000ffff0f7224 */ /* 0x000fe200078e00ff */
[----:B------:R-:W-:Y:S01]  /*5df0*/  UMOV UR15, 0x5 ;  /* 0x00000005000f7882 */ /* 0x000fe20000000000 */
[----:B------:R-:W-:-:S02]  /*5e00*/  UIADD3 UR4, UR4, -0x1, URZ ;  /* 0xffffffff04047890 */ /* 0x000fc4000fffe03f */
[----:B------:R-:W-:Y:S01]  /*5e10*/  USHF.L.U32 UR5, UR16, UR5, URZ ;  /* 0x0000000510057299 */ /* 0x000fe2000800063f */
[----:B------:R-:W-:Y:S01]  /*5e20*/  ULDC.64 UR28, c[0x0][0x198] ;  /* 0x00006600001c7ab9 */ /* 0x000fe20000000a00 */
[----:B0-----:R-:W-:-:S05]  /*5e30*/  VIADD R3, R3, 0x7f ;  /* 0x0000007f03037836 */ /* 0x001fca0000000000 */
[----:B------:R-:W-:Y:S01]  /*5e40*/  SHF.R.S32.HI R8, RZ, 0x1f, R3 ;  /* 0x0000001fff087819 */ /* 0x000fe20000011403 */
[----:B-1----:R-:W-:-:S03]  /*5e50*/  ULOP3.LUT UR10, UR8, 0x1, URZ, 0xc0, !UPT ;  /* 0x00000001080a7892 */ /* 0x002fc6000f8ec03f */
[----:B------:R-:W-:Y:S01]  /*5e60*/  LEA.HI R8, R8, R3, RZ, 0x7 ;  /* 0x0000000308087211 */ /* 0x000fe200078f38ff */
[----:B------:R-:W-:Y:S02]  /*5e70*/  USHF.R.U32.HI UR27, URZ, 0x1, UR8 ;  /* 0x000000013f1b7899 */ /* 0x000fe40008011608 */
[----:B------:R-:W-:Y:S01]  /*5e80*/  USHF.L.U32 UR6, UR8, 0x5, URZ ;  /* 0x0000000508067899 */ /* 0x000fe2000800063f */
[----:B------:R-:W-:Y:S01]  /*5e90*/  SHF.R.S32.HI R10, RZ, 0x7, R8 ;  /* 0x00000007ff0a7819 */ /* 0x000fe20000011408 */
[----:B------:R-:W-:Y:S02]  /*5ea0*/  USHF.L.U32 UR7, UR8, 0xc, URZ ;  /* 0x0000000c08077899 */ /* 0x000fe4000800063f */
[----:B------:R-:W-:Y:S02]  /*5eb0*/  ULOP3.LUT UR8, UR8, 0xfffffffe, URZ, 0xc0, !UPT ;  /* 0xfffffffe08087892 */ /* 0x000fe4000f8ec03f */
[----:B------:R-:W-:Y:S01]  /*5ec0*/  UISETP.GT.U32.AND UP0, UPT, UR10, 0xffff, UPT ;  /* 0x0000ffff0a00788c */ /* 0x000fe2000bf04070 */
[----:B------:R-:W-:Y:S01]  /*5ed0*/  VIADD R3, R10, 0x1 ;  /* 0x000000010a037836 */ /* 0x000fe20000000000 */
[----:B------:R-:W-:-:S02]  /*5ee0*/  USHF.L.U32 UR14, UR16, UR8, URZ ;  /* 0x00000008100e7299 */ /* 0x000fc4000800063f */
[----:B------:R-:W-:Y:S02]  /*5ef0*/  ULOP3.LUT UR11, UR8, 0x1, URZ, 0xfc, !UPT ;  /* 0x00000001080b7892 */ /* 0x000fe4000f8efc3f */
[----:B------:R-:W-:Y:S02]  /*5f00*/  UIMAD.WIDE.U32 UR8, UR9, UR12, URZ ;  /* 0x0000000c090872a5 */ /* 0x000fe4000f8e003f */
[----:B------:R-:W-:Y:S01]  /*5f10*/  USEL UR10, UR10, 0xffff, !UP0 ;  /* 0x0000ffff0a0a7887 */ /* 0x000fe2000c000000 */
[----:B------:R-:W-:Y:S01]  /*5f20*/  ULDC UR12, c[0x0][0x14] ;  /* 0x00000500000c7ab9 */ /* 0x000fe20000000800 */
[----:B------:R-:W-:Y:S02]  /*5f30*/  USHF.L.U32 UR11, UR16, UR11, URZ ;  /* 0x0000000b100b7299 */ /* 0x000fe4000800063f */
[----:B------:R-:W-:Y:S02]  /*5f40*/  UIMAD.WIDE.U32 UR24, UR8, UR12, URZ ;  /* 0x0000000c081872a5 */ /* 0x000fe4000f8e003f */
[----:B------:R-:W-:-:S02]  /*5f50*/  UIMAD UR21, UR9, UR12, URZ ;  /* 0x0000000c091572a4 */ /* 0x000fc4000f8e023f */
[----:B------:R-:W-:Y:S02]  /*5f60*/  ULOP3.LUT UR10, UR10, 0xffff, URZ, 0xc0, !UPT ;  /* 0x0000ffff0a0a7892 */ /* 0x000fe4000f8ec03f */
[----:B------:R-:W-:Y:S02]  /*5f70*/  ULOP3.LUT UR6, UR6, 0x20, URZ, 0xc0, !UPT ;  /* 0x0000002006067892 */ /* 0x000fe4000f8ec03f */
[----:B------:R-:W-:Y:S02]  /*5f80*/  ULOP3.LUT UR7, UR7, 0x1000, URZ, 0xc0, !UPT ;  /* 0x0000100007077892 */ /* 0x000fe4000f8ec03f */
[----:B------:R-:W-:Y:S02]  /*5f90*/  ULOP3.LUT UR14, UR14, UR11, URZ, 0xfc, !UPT ;  /* 0x0000000b0e0e7292 */ /* 0x000fe4000f8efc3f */
[----:B------:R-:W-:Y:S02]  /*5fa0*/  UIADD3 UR21, UR25, UR21, URZ ;  /* 0x0000001519157290 */ /* 0x000fe4000fffe03f */
[----:B------:R-:W-:-:S12]  /*5fb0*/  USHF.L.U32 UR15, UR15, UR10, URZ ;  /* 0x0000000a0f0f7299 */ /* 0x000fd8000800063f */
.L_x_123:
[----:B------:R-:W-:-:S03]  /*5fc0*/  UMOV UR8, 0xffffffff ;  /* 0xffffffff00087882 */ /* 0x000fc60000000000 */
[----:B------:R-:W-:Y:S05]  /*5fd0*/  BRA.DIV UR8, `(.L_x_113) ;  /* 0x0000001208607947 */ /* 0x000fea000b800000 */
[----:B------:R-:W-:-:S13]  /*5fe0*/  ELECT P0, URZ, PT ;  /* 0x00000000003f782f */ /* 0x000fda0003800000 */
.L_x_139:
[----:B------:R-:W0:Y:S01]  /*5ff0*/  LDC R7, c[0x0][0x28c] ;  /* 0x0000a300ff077b82 */ /* 0x000e220000000800 */
[----:B------:R-:W-:Y:S01]  /*6000*/  BSSY B1, `(.L_x_114) ;  /* 0x000003b000017945 */ /* 0x000fe20003800000 */
[----:B0-----:R-:W-:-:S13]  /*6010*/  ISETP.LT.OR P0, PT, R7, 0x1, !P0 ;  /* 0x000000010700780c */ /* 0x001fda0004701670 */
[----:B------:R-:W-:Y:S05]  /*6020*/  @P0 BRA `(.L_x_115) ;  /* 0x0000000000e00947 */ /* 0x000fea0003800000 */
[----:B------:R-:W-:Y:S01]  /*6030*/  LEA R9, R6, UR27, 0x1 ;  /* 0x0000001b06097c11 */ /* 0x000fe2000f8e08ff */
[----:B------:R-:W-:Y:S01]  /*6040*/  IMAD.MOV.U32 R21, RZ, RZ, RZ ;  /* 0x000000ffff157224 */ /* 0x000fe200078e00ff */
[----:B------:R-:W-:Y:S01]  /*6050*/  LEA R17, R12, UR6, 0x6 ;  /* 0x000000060c117c11 */ /* 0x000fe2000f8e30ff */
[----:B------:R-:W-:Y:S02]  /*6060*/  IMAD.MOV.U32 R6, RZ, RZ, R3 ;  /* 0x000000ffff067224 */ /* 0x000fe400078e0003 */
[----:B------:R-:W-:Y:S02]  /*6070*/  IMAD.MOV.U32 R7, RZ, RZ, R11 ;  /* 0x000000ffff077224 */ /* 0x000fe400078e000b */
[----:B------:R-:W-:Y:S02]  /*6080*/  IMAD.MOV.U32 R8, RZ, RZ, R15 ;  /* 0x000000ffff087224 */ /* 0x000fe400078e000f */
[----:B------:R-:W-:-:S07]  /*6090*/  IMAD.SHL.U32 R18, R9, 0x40, RZ ;  /* 0x0000004009127824 */ /* 0x000fce00078e00ff */
.L_x_118:
[----:B------:R-:W0:Y:S01]  /*60a0*/  S2R R12, SR_CgaCtaId ;  /* 0x00000000000c7919 */ /* 0x000e220000008800 */
[----:B------:R-:W-:Y:S02]  /*60b0*/  MOV R9, 0x400 ;  /* 0x0000040000097802 */ /* 0x000fe40000000f00 */
[----:B------:R-:W-:Y:S02]  /*60c0*/  LOP3.LUT P1, RZ, R0, 0x7f, RZ, 0xc0, !PT ;  /* 0x0000007f00ff7812 */ /* 0x000fe4000782c0ff */
[----:B0-----:R-:W-:Y:S02]  /*60d0*/  LEA R19, R12, R9, 0x18 ;  /* 0x000000090c137211 */ /* 0x001fe400078ec0ff */
[----:B------:R-:W-:-:S09]  /*60e0*/  SHF.L.U32 R9, R7, 0x1f, RZ ;  /* 0x0000001f07097819 */ /* 0x000fd200000006ff */
[----:B------:R-:W0:Y:S01]  /*60f0*/  @!P1 LDC R12, c[0x0][0x500] ;  /* 0x00014000ff0c9b82 */ /* 0x000e220000000800 */
[----:B------:R-:W-:-:S04]  /*6100*/  IMAD R20, R8, 0x8, R19 ;  /* 0x0000000808147824 */ /* 0x000fc800078e0213 */
[----:B------:R-:W1:Y:S02]  /*6110*/  SYNCS.PHASECHK.TRANS64.TRYWAIT P0, [R20+URZ+0x48], R9 ;  /* 0x00004809140075a7 */ /* 0x000e64000800017f */
[----:B-1----:R-:W-:Y:S05]  /*6120*/  @!P0 BRA `(.L_x_116) ;  /* 0x00000010002c8947 */ /* 0x002fea0003800000 */
.L_x_140:
[----:B-1----:R-:W-:Y:S01]  /*6130*/  PRMT R9, R14, 0x9910, RZ ;  /* 0x000099100e097816 */ /* 0x002fe200000000ff */
[----:B0-----:R0:W-:Y:S03]  /*6140*/  @!P1 SYNCS.ARRIVE.TRANS64 RZ, [R20+URZ], R12 ;  /* 0x0000000c14ff99a7 */ /* 0x0011e6000800003f */
[----:B------:R-:W-:-:S13]  /*6150*/  ISETP.NE.AND P0, PT, R9, 0x2, PT ;  /* 0x000000020900780c */ /* 0x000fda0003f05270 */
[----:B0-----:R-:W-:Y:S05]  /*6160*/  @P0 BRA `(.L_x_117) ;  /* 0x0000000000040947 */ /* 0x001fea0003800000 */
[----:B------:R-:W-:Y:S01]  /*6170*/  BPT.TRAP 0x1 ;  /* 0x000000040000795c */ /* 0x000fe20000300000 */
.L_x_117:
[----:B------:R-:W-:Y:S01]  /*6180*/  LEA R9, R8, UR27, 0x1 ;  /* 0x0000001b08097c11 */ /* 0x000fe2000f8e08ff */
[----:B------:R-:W-:Y:S01]  /*6190*/  VIADD R6, R6, 0xffffffff ;  /* 0xffffffff06067836 */ /* 0x000fe20000000000 */
[----:B------:R-:W-:Y:S01]  /*61a0*/  R2UR UR11, R8 ;  /* 0x00000000080b72ca */ /* 0x000fe200000e0000 */
[----:B------:R-:W-:Y:S01]  /*61b0*/  UIADD3 UR16, UP0, UR28, 0xf0, URZ ;  /* 0x000000f01c107890 */ /* 0x000fe2000ff1e03f */
[----:B------:R-:W-:Y:S01]  /*61c0*/  R2UR UR22, R19 ;  /* 0x00000000131672ca */ /* 0x000fe200000e0000 */
[----:B------:R-:W-:Y:S01]  /*61d0*/  IMAD.U32 R9, R9, 0x2000, R19 ;  /* 0x0000200009097824 */ /* 0x000fe200078e0013 */
[----:B------:R-:W-:Y:S01]  /*61e0*/  R2UR UR23, R18 ;  /* 0x00000000121772ca */ /* 0x000fe200000e0000 */
[----:B------:R-:W-:Y:S01]  /*61f0*/  UIADD3 UR32, UP1, UR28, 0x1f0, URZ ;  /* 0x000001f01c207890 */ /* 0x000fe2000ff3e03f */
[----:B------:R-:W-:Y:S01]  /*6200*/  R2UR UR9, R20 ;  /* 0x00000000140972ca */ /* 0x000fe200000e0000 */
[----:B------:R-:W-:Y:S01]  /*6210*/  UIADD3.X UR17, URZ, UR29, URZ, UP0, !UPT ;  /* 0x0000001d3f117290 */ /* 0x000fe200087fe43f */
[----:B------:R-:W-:Y:S01]  /*6220*/  R2UR UR8, R9 ;  /* 0x00000000090872ca */ /* 0x000fe200000e0000 */
[----:B------:R-:W-:Y:S01]  /*6230*/  UPRMT UR20, URZ, 0x5410, UR15 ;  /* 0x000054103f147896 */ /* 0x000fe2000800000f */
[----:B------:R-:W-:Y:S01]  /*6240*/  R2UR UR10, R21 ;  /* 0x00000000150a72ca */ /* 0x000fe200000e0000 */
[----:B------:R-:W-:Y:S01]  /*6250*/  VIADD R8, R8, 0x1 ;  /* 0x0000000108087836 */ /* 0x000fe20000000000 */
[----:B------:R-:W-:Y:S01]  /*6260*/  R2UR UR12, R16 ;  /* 0x00000000100c72ca */ /* 0x000fe200000e0000 */
[----:B------:R-:W-:Y:S01]  /*6270*/  ULEA UR11, UR11, UR7, 0xd ;  /* 0x000000070b0b7291 */ /* 0x000fe2000f8e683f */
[----:B------:R-:W-:Y:S01]  /*6280*/  R2UR UR26, R17 ;  /* 0x00000000111a72ca */ /* 0x000fe200000e0000 */
[----:B------:R-:W-:Y:S01]  /*6290*/  UPRMT UR30, URZ, 0x5410, UR14 ;  /* 0x000054103f1e7896 */ /* 0x000fe2000800000e */
[----:B------:R-:W-:Y:S01]  /*62a0*/  ISETP.GT.AND P1, PT, R6, 0x1, PT ;  /* 0x000000010600780c */ /* 0x000fe20003f24270 */
[----:B------:R-:W-:Y:S01]  /*62b0*/  UIADD3 UR22, UR22, 0x24180, UR11 ;  /* 0x0002418016167890 */ /* 0x000fe2000fffe00b */
[----:B------:R-:W-:Y:S01]  /*62c0*/  ISETP.NE.AND P0, PT, R8, 0x9, PT ;  /* 0x000000090800780c */ /* 0x000fe20003f05270 */
[----:B------:R-:W-:Y:S01]  /*62d0*/  UIADD3.X UR33, URZ, UR29, URZ, UP1, !UPT ;  /* 0x0000001d3f217290 */ /* 0x000fe20008ffe43f */
[----:B------:R-:W-:Y:S01]  /*62e0*/  VIADD R21, R21, 0x80 ;  /* 0x0000008015157836 */ /* 0x000fe20000000000 */
[----:B------:R-:W-:Y:S01]  /*62f0*/  UIADD3 UR8, UR8, 0x180, URZ ;  /* 0x0000018008087890 */ /* 0x000fe2000fffe03f */
[----:B------:R-:W-:Y:S01]  /*6300*/  SEL R12, RZ, 0x1, P0 ;  /* 0x00000001ff0c7807 */ /* 0x000fe20000000000 */
[----:B------:R-:W-:Y:S01]  /*6310*/  UMOV UR18, 0x0 ;  /* 0x0000000000127882 */ /* 0x000fe20000000000 */
[----:B------:R-:W-:Y:S01]  /*6320*/  UMOV UR19, 0x10000000 ;  /* 0x1000000000137882 */ /* 0x000fe20000000000 */
[----:B------:R-:W-:Y:S01]  /*6330*/  UMOV UR11, UR23 ;  /* 0x00000017000b7c82 */ /* 0x000fe20008000000 */
[----:B------:R-:W-:-:S02]  /*6340*/  LOP3.LUT R7, R7, R12, RZ, 0x3c, !PT ;  /* 0x0000000c07077212 */ /* 0x000fc400078e3cff */
[----:B------:R-:W-:Y:S02]  /*6350*/  SEL R8, R8, RZ, P0 ;  /* 0x000000ff08087207 */ /* 0x000fe40000000000 */
[----:B------:R0:W-:Y:S02]  /*6360*/  UTMALDG.3D.MULTICAST [UR8], [UR16], UR20, desc[UR18] ;  /* 0x00001208100073b4 */ /* 0x0001e40008011814 */
[----:B0-----:R-:W-:Y:S01]  /*6370*/  UMOV UR8, UR22 ;  /* 0x0000001600087c82 */ /* 0x001fe20008000000 */
[----:B------:R-:W-:Y:S02]  /*6380*/  UMOV UR11, UR26 ;  /* 0x0000001a000b7c82 */ /* 0x000fe40008000000 */
[----:B------:R0:W-:Y:S02]  /*6390*/  UTMALDG.3D.MULTICAST [UR8], [UR32], UR30, desc[UR18] ;  /* 0x00001208200073b4 */ /* 0x0001e4000801181e */
[----:B0-----:R-:W-:Y:S05]  /*63a0*/  @P1 BRA `(.L_x_118) ;  /* 0xfffffffc003c1947 */ /* 0x001fea000383ffff */
.L_x_115:
[----:B------:R-:W-:Y:S05]  /*63b0*/  BSYNC B1 ;  /* 0x0000000000017941 */ /* 0x000fea0003800000 */
.L_x_114:
[----:B------:R-:W-:Y:S01]  /*63c0*/  LOP3.LUT P1, RZ, R13, 0xff, RZ, 0xc0, !PT ;  /* 0x000000ff0dff7812 */ /* 0x000fe2000782c0ff */
[C---:B------:R-:W-:Y:S01]  /*63d0*/  IMAD.IADD R15, R10.reuse, 0x1, R15 ;  /* 0x000000010a0f7824 */ /* 0x040fe200078e020f */
[----:B------:R-:W-:Y:S01]  /*63e0*/  ULDC.64 UR8, c[0x0][0x650] ;  /* 0x0001940000087ab9 */ /* 0x000fe20000000a00 */
[C---:B------:R-:W-:Y:S01]  /*63f0*/  ISETP.GE.U32.AND P2, PT, R10.reuse, 0x9, PT ;  /* 0x000000090a00780c */ /* 0x040fe20003f46070 */
[----:B------:R-:W-:Y:S01]  /*6400*/  BSSY B1, `(.L_x_119) ;  /* 0x0000069000017945 */ /* 0x000fe20003800000 */
[----:B------:R-:W-:Y:S01]  /*6410*/  IMAD.MOV.U32 R12, RZ, RZ, -0x1 ;  /* 0xffffffffff0c7424 */ /* 0x000fe200078e00ff */
[----:B------:R-:W-:Y:S01]  /*6420*/  ISETP.GT.U32.AND P0, PT, R15, 0x8, PT ;  /* 0x000000080f00780c */ /* 0x000fe20003f04070 */
[----:B------:R-:W-:Y:S01]  /*6430*/  IMAD.MOV.U32 R16, RZ, RZ, -0x1 ;  /* 0xffffffffff107424 */ /* 0x000fe200078e00ff */
[----:B------:R-:W-:Y:S02]  /*6440*/  PRMT R13, RZ, 0x7610, R13 ;  /* 0x00007610ff0d7816 */ /* 0x000fe4000000000d */
[----:B------:R-:W-:-:S03]  /*6450*/  ISETP.LT.U32.AND P0, PT, R10, 0x9, P0 ;  /* 0x000000090a00780c */ /* 0x000fc60000701070 */
[----:B------:R-:W0:Y:S01]  /*6460*/  @P1 S2R R7, SR_CgaCtaId ;  /* 0x0000000000071919 */ /* 0x000e220000008800 */
[----:B------:R-:W-:-:S04]  /*6470*/  @P1 MOV R6, 0x400 ;  /* 0x0000040000061802 */ /* 0x000fc80000000f00 */
[----:B0-----:R-:W-:Y:S01]  /*6480*/  @P1 LEA R8, R7, R6, 0x18 ;  /* 0x0000000607081211 */ /* 0x001fe200078ec0ff */
[----:B------:R-:W-:Y:S01]  /*6490*/  IMAD.WIDE.U32 R6, R15, 0x38e38e39, RZ ;  /* 0x38e38e390f067825 */ /* 0x000fe200078e00ff */
[----:B------:R-:W-:Y:S02]  /*64a0*/  SEL R6, RZ, 0x1, !P0 ;  /* 0x00000001ff067807 */ /* 0x000fe40004000000 */
[----:B------:R0:W-:Y:S01]  /*64b0*/  @P1 SYNCS.ARRIVE.TRANS64.A1T0 RZ, [R8+URZ+0xa8], RZ ;  /* 0x0000a8ff08ff19a7 */ /* 0x0001e2000810003f */
[----:B------:R-:W-:Y:S02]  /*64c0*/  IADD3 R4, P1, R4, UR24, RZ ;  /* 0x0000001804047c10 */ /* 0x000fe4000ff3e0ff */
[----:B------:R-:W-:Y:S01]  /*64d0*/  LOP3.LUT R11, R11, R6, RZ, 0x3c, !PT ;  /* 0x000000060b0b7212 */ /* 0x000fe200078e3cff */
[----:B------:R-:W-:Y:S01]  /*64e0*/  IMAD.MOV.U32 R6, RZ, RZ, -0x1 ;  /* 0xffffffffff067424 */ /* 0x000fe200078e00ff */
[----:B------:R-:W-:Y:S02]  /*64f0*/  IADD3.X R5, R5, UR21, RZ, P1, !PT ;  /* 0x0000001505057c10 */ /* 0x000fe40008ffe4ff */
[----:B------:R-:W-:-:S02]  /*6500*/  ISETP.GE.U32.AND P0, PT, R4, UR8, PT ;  /* 0x0000000804007c0c */ /* 0x000fc4000bf06070 */
[----:B0-----:R-:W-:Y:S02]  /*6510*/  SHF.R.U32.HI R8, RZ, 0x1, R7 ;  /* 0x00000001ff087819 */ /* 0x001fe40000011607 */
[----:B------:R-:W-:Y:S02]  /*6520*/  ISETP.GE.U32.AND.EX P0, PT, R5, UR9, PT, P0 ;  /* 0x0000000905007c0c */ /* 0x000fe4000bf06100 */
[----:B------:R-:W-:Y:S01]  /*6530*/  @P2 LOP3.LUT R11, R11, 0x1, R8, 0x78, !PT ;  /* 0x000000010b0b2812 */ /* 0x000fe200078e7808 */
[----:B------:R-:W-:Y:S01]  /*6540*/  IMAD R15, R8, -0x9, R15 ;  /* 0xfffffff7080f7824 */ /* 0x000fe200078e020f */
[----:B------:R-:W-:-:S09]  /*6550*/  PRMT R7, RZ, 0x7610, R7 ;  /* 0x00007610ff077816 */ /* 0x000fd20000000007 */
[----:B------:R-:W-:Y:S05]  /*6560*/  @P0 BRA `(.L_x_120) ;  /* 0x0000000400480947 */ /* 0x000fea0003800000 */
[----:B------:R-:W0:Y:S01]  /*6570*/  S2R R17, SR_CTAID.X ;  /* 0x0000000000117919 */ /* 0x000e220000002500 */
[----:B------:R-:W-:Y:S01]  /*6580*/  ULDC.64 UR8, c[0x0][0x628] ;  /* 0x00018a0000087ab9 */ /* 0x000fe20000000a00 */
[----:B------:R-:W1:Y:S01]  /*6590*/  LDC R18, c[0x0][0x144] ;  /* 0x00005100ff127b82 */ /* 0x000e620000000800 */
[----:B------:R-:W-:Y:S01]  /*65a0*/  ISETP.NE.U32.AND P0, PT, RZ, UR8, PT ;  /* 0x00000008ff007c0c */ /* 0x000fe2000bf05070 */
[----:B------:R-:W2:Y:S01]  /*65b0*/  S2R R12, SR_CTAID.Y ;  /* 0x00000000000c7919 */ /* 0x000ea20000002600 */
[----:B------:R-:W-:Y:S01]  /*65c0*/  ULDC UR10, c[0x0][0x150] ;  /* 0x00005400000a7ab9 */ /* 0x000fe20000000800 */
[----:B------:R-:W-:Y:S01]  /*65d0*/  ULDC UR11, c[0x0][0x630] ;  /* 0x00018c00000b7ab9 */ /* 0x000fe20000000800 */
[----:B------:R-:W-:Y:S01]  /*65e0*/  ISETP.NE.AND.EX P0, PT, RZ, UR9, PT, P0 ;  /* 0x00000009ff007c0c */ /* 0x000fe2000bf05300 */
[----:B------:R-:W-:Y:S01]  /*65f0*/  IMAD.MOV.U32 R6, RZ, RZ, R4 ;  /* 0x000000ffff067224 */ /* 0x000fe200078e0004 */
[----:B0-----:R-:W-:-:S05]  /*6600*/  I2FP.F32.U32 R7, R17 ;  /* 0x0000001100077245 */ /* 0x001fca0000201000 */
[----:B------:R-:W-:Y:S01]  /*6610*/  FMUL R20, R7, UR10 ;  /* 0x0000000a07147c20 */ /* 0x000fe20008400000 */
[----:B------:R-:W-:-:S05]  /*6620*/  IMAD.MOV.U32 R7, RZ, RZ, R5 ;  /* 0x000000ffff077224 */ /* 0x000fca00078e0005 */
[----:B--2---:R-:W-:Y:S05]  /*6630*/  @!P0 BRA `(.L_x_121) ;  /* 0x0000000000288947 */ /* 0x004fea0003800000 */
[----:B------:R-:W-:Y:S02]  /*6640*/  ULDC UR10, c[0x0][0x634] ;  /* 0x00018d00000a7ab9 */ /* 0x000fe40000000800 */
[----:B------:R-:W-:-:S05]  /*6650*/  IADD3 R7, P0, R4, UR10, RZ ;  /* 0x0000000a04077c10 */ /* 0x000fca000ff1e0ff */
[----:B------:R-:W-:-:S04]  /*6660*/  IMAD.X R19, RZ, RZ, R5, P0 ;  /* 0x000000ffff137224 */ /* 0x000fc800000e0605 */
[----:B------:R-:W-:-:S04]  /*6670*/  IMAD.WIDE.U32 R8, R19, UR8, RZ ;  /* 0x0000000813087c25 */ /* 0x000fc8000f8e00ff */
[----:B------:R-:W-:-:S04]  /*6680*/  IMAD.WIDE.U32 R8, P0, R7, UR9, R8 ;  /* 0x0000000907087c25 */ /* 0x000fc8000f800008 */
[----:B------:R-:W-:-:S04]  /*6690*/  IMAD.WIDE.U32 R6, R7, UR8, RZ ;  /* 0x0000000807067c25 */ /* 0x000fc8000f8e00ff */
[----:B------:R-:W-:Y:S01]  /*66a0*/  IMAD.MOV.U32 R6, RZ, RZ, R9 ;  /* 0x000000ffff067224 */ /* 0x000fe200078e0009 */
[----:B------:R-:W-:Y:S01]  /*66b0*/  IADD3 RZ, P1, R7, R8, RZ ;  /* 0x0000000807ff7210 */ /* 0x000fe20007f3e0ff */
[----:B------:R-:W-:-:S04]  /*66c0*/  IMAD.X R7, RZ, RZ, RZ, P0 ;  /* 0x000000ffff077224 */ /* 0x000fc800000e06ff */
[----:B------:R-:W-:-:S08]  /*66d0*/  IMAD.WIDE.U32.X R6, R19, UR9, R6, P1 ;  /* 0x0000000913067c25 */ /* 0x000fd000088e0406 */
.L_x_121:
[--C-:B------:R-:W-:Y:S01]  /*66e0*/  SHF.R.U64 R16, R6, UR11, R7.reuse ;  /* 0x0000000b06107c19 */ /* 0x100fe20008001207 */
[----:B------:R-:W0:Y:S01]  /*66f0*/  F2I.U32.TRUNC.NTZ R20, R20 ;  /* 0x0000001400147305 */ /* 0x000e22000020f000 */
[----:B------:R-:W-:Y:S01]  /*6700*/  SHF.R.U32.HI R6, RZ, UR11, R7 ;  /* 0x0000000bff067c19 */ /* 0x000fe20008011607 */
[----:B------:R-:W-:Y:S01]  /*6710*/  ULDC.64 UR8, c[0x0][0x620] ;  /* 0x0001880000087ab9 */ /* 0x000fe20000000a00 */
[----:B------:R-:W-:Y:S01]  /*6720*/  IADD3 R9, P0, RZ, -R16, RZ ;  /* 0x80000010ff097210 */ /* 0x000fe20007f1e0ff */
[----:B------:R-:W-:Y:S01]  /*6730*/  ULDC.64 UR10, c[0x0][0x640] ;  /* 0x00019000000a7ab9 */ /* 0x000fe20000000a00 */
[----:B------:R-:W2:Y:S03]  /*6740*/  LDC R21, c[0x0][0x148] ;  /* 0x00005200ff157b82 */ /* 0x000ea60000000800 */
[----:B------:R-:W-:Y:S01]  /*6750*/  IMAD.X R6, RZ, RZ, ~R6, P0 ;  /* 0x000000ffff067224 */ /* 0x000fe200000e0e06 */
[----:B------:R-:W-:-:S03]  /*6760*/  ISETP.NE.U32.AND P0, PT, RZ, UR10, PT ;  /* 0x0000000aff007c0c */ /* 0x000fc6000bf05070 */
[----:B------:R-:W-:Y:S01]  /*6770*/  IMAD R8, R6, UR8, RZ ;  /* 0x0000000806087c24 */ /* 0x000fe2000f8e02ff */
[----:B------:R-:W-:Y:S01]  /*6780*/  ISETP.NE.AND.EX P0, PT, RZ, UR11, PT, P0 ;  /* 0x0000000bff007c0c */ /* 0x000fe2000bf05300 */
[----:B------:R-:W-:Y:S01]  /*6790*/  IMAD.WIDE.U32 R6, R9, UR8, R4 ;  /* 0x0000000809067c25 */ /* 0x000fe2000f8e0004 */
[----:B------:R-:W-:-:S03]  /*67a0*/  ULDC UR8, c[0x0][0x618] ;  /* 0x0001860000087ab9 */ /* 0x000fc60000000800 */
[----:B------:R-:W-:Y:S01]  /*67b0*/  IMAD R9, R9, UR9, R8 ;  /* 0x0000000909097c24 */ /* 0x000fe2000f8e0208 */
[----:B------:R-:W-:Y:S01]  /*67c0*/  ULDC UR9, c[0x0][0x154] ;  /* 0x0000550000097ab9 */ /* 0x000fe20000000800 */
[----:B0-----:R-:W-:Y:S02]  /*67d0*/  IMAD.MOV R8, RZ, RZ, -R20 ;  /* 0x000000ffff087224 */ /* 0x001fe400078e0a14 */
[----:B------:R-:W-:Y:S02]  /*67e0*/  IMAD.IADD R7, R7, 0x1, R9 ;  /* 0x0000000107077824 */ /* 0x000fe400078e0209 */
[----:B-1----:R-:W-:Y:S01]  /*67f0*/  IMAD R17, R18, R8, R17 ;  /* 0x0000000812117224 */ /* 0x002fe200078e0211 */
[----:B------:R-:W-:Y:S02]  /*6800*/  I2FP.F32.U32 R8, R12 ;  /* 0x0000000c00087245 */ /* 0x000fe40000201000 */
[--C-:B------:R-:W-:Y:S02]  /*6810*/  SHF.R.U64 R18, R6, UR8, R7.reuse ;  /* 0x0000000806127c19 */ /* 0x100fe40008001207 */
[----:B------:R-:W-:Y:S01]  /*6820*/  SHF.R.U32.HI R7, RZ, UR8, R7 ;  /* 0x00000008ff077c19 */ /* 0x000fe20008011607 */
[----:B------:R-:W-:Y:S01]  /*6830*/  FMUL R8, R8, UR9 ;  /* 0x0000000908087c20 */ /* 0x000fe20008400000 */
[----:B------:R-:W-:-:S02]  /*6840*/  ULDC UR8, c[0x0][0x608] ;  /* 0x0001820000087ab9 */ /* 0x000fc40000000800 */
[--C-:B------:R-:W-:Y:S01]  /*6850*/  SHF.R.U64 R20, R18, UR8, R7.reuse ;  /* 0x0000000812147c19 */ /* 0x100fe20008001207 */
[----:B------:R0:W1:Y:S01]  /*6860*/  F2I.U32.TRUNC.NTZ R22, R8 ;  /* 0x0000000800167305 */ /* 0x000062000020f000 */
[----:B------:R-:W-:Y:S01]  /*6870*/  SHF.R.U32.HI R7, RZ, UR8, R7 ;  /* 0x00000008ff077c19 */ /* 0x000fe20008011607 */
[----:B------:R-:W-:-:S03]  /*6880*/  ULDC UR8, c[0x0][0x658] ;  /* 0x0001960000087ab9 */ /* 0x000fc60000000800 */
[--C-:B------:R-:W-:Y:S02]  /*6890*/  SHF.R.U64 R19, R20, UR8, R7.reuse ;  /* 0x0000000814137c19 */ /* 0x100fe40008001207 */
[----:B------:R-:W-:-:S03]  /*68a0*/  SHF.R.U32.HI R23, RZ, UR8, R7 ;  /* 0x00000008ff177c19 */ /* 0x000fc60008011607 */
[----:B------:R-:W-:Y:S02]  /*68b0*/  IMAD.MOV.U32 R6, RZ, RZ, R19 ;  /* 0x000000ffff067224 */ /* 0x000fe400078e0013 */
[----:B------:R-:W-:Y:S01]  /*68c0*/  IMAD.MOV.U32 R7, RZ, RZ, R23 ;  /* 0x000000ffff077224 */ /* 0x000fe200078e0017 */
[----:B0-----:R-:W-:Y:S06]  /*68d0*/  @!P0 BRA `(.L_x_122) ;  /* 0x0000000000288947 */ /* 0x001fec0003800000 */
        /* <DEDUP_REMOVED lines=10> */
.L_x_122:
[----:B------:R-:W-:Y:S01]  /*6980*/  ULDC UR8, c[0x0][0x648] ;  /* 0x0001920000087ab9 */ /* 0x000fe20000000800 */
[----:B-1----:R-:W-:Y:S01]  /*6990*/  IMAD.MOV R22, RZ, RZ, -R22 ;  /* 0x000000ffff167224 */ /* 0x002fe200078e0a16 */
[----:B------:R-:W-:Y:S01]  /*69a0*/  SHF.R.U64 R7, R6, UR8, R7 ;  /* 0x0000000806077c19 */ /* 0x000fe20008001207 */
[----:B------:R-:W-:Y:S01]  /*69b0*/  ULDC UR8, c[0x0][0x638] ;  /* 0x00018e0000087ab9 */ /* 0x000fe20000000800 */
[----:B------:R-:W-:Y:S01]  /*69c0*/  LOP3.LUT R6, R20, UR13, RZ, 0xc0, !PT ;  /* 0x0000000d14067c12 */ /* 0x000fe2000f8ec0ff */
[----:B--2---:R-:W-:Y:S01]  /*69d0*/  @P4 IMAD R17, R21, R22, R12 ;  /* 0x0000001615114224 */ /* 0x004fe200078e020c */
[----:B------:R-:W-:Y:S01]  /*69e0*/  LOP3.LUT R18, R18, UR4, RZ, 0xc0, !PT ;  /* 0x0000000412127c12 */ /* 0x000fe2000f8ec0ff */
[----:B------:R-:W-:Y:S01]  /*69f0*/  IMAD.MOV R8, RZ, RZ, -R7 ;  /* 0x000000ffff087224 */ /* 0x000fe200078e0a07 */
[----:B------:R-:W-:Y:S01]  /*6a00*/  ULDC UR9, c[0x0][0x610] ;  /* 0x0001840000097ab9 */ /* 0x000fe20000000800 */
[----:B------:R-:W-:Y:S02]  /*6a10*/  IMAD R6, R7, UR5, R6 ;  /* 0x0000000507067c24 */ /* 0x000fe4000f8e0206 */
[----:B------:R-:W-:Y:S01]  /*6a20*/  IMAD R19, R8, UR8, R19 ;  /* 0x0000000808137c24 */ /* 0x000fe2000f8e0213 */
[----:B------:R-:W-:Y:S01]  /*6a30*/  ULDC UR8, c[0x0][0x600] ;  /* 0x0001800000087ab9 */ /* 0x000fe20000000800 */
[----:B------:R-:W-:-:S02]  /*6a40*/  IMAD R17, R6, UR9, R17 ;  /* 0x0000000906117c24 */ /* 0x000fc4000f8e0211 */
[----:B------:R-:W-:Y:S02]  /*6a50*/  IMAD R6, R19, UR8, R18 ;  /* 0x0000000813067c24 */ /* 0x000fe4000f8e0212 */
[----:B------:R-:W-:-:S03]  /*6a60*/  IMAD.MOV.U32 R7, RZ, RZ, 0x1 ;  /* 0x00000001ff077424 */ /* 0x000fc600078e00ff */
[----:B------:R-:W-:Y:S02]  /*6a70*/  SEL R12, R6, R17, !P4 ;  /* 0x00000011060c7207 */ /* 0x000fe40006000000 */
[----:B------:R-:W-:-:S07]  /*6a80*/  SEL R6, R17, R6, !P4 ;  /* 0x0000000611067207 */ /* 0x000fce0006000000 */
.L_x_120:
[----:B------:R-:W-:Y:S05]  /*6a90*/  BSYNC B1 ;  /* 0x0000000000017941 */ /* 0x000fea0003800000 */
.L_x_119:
[----:B------:R-:W-:-:S13]  /*6aa0*/  LOP3.LUT P0, RZ, R7, 0xff, RZ, 0xc0, !PT ;  /* 0x000000ff07ff7812 */ /* 0x000fda000780c0ff */
[----:B------:R-:W-:Y:S05]  /*6ab0*/  @P0 BRA `(.L_x_123) ;  /* 0xfffffff400400947 */ /* 0x000fea000383ffff */
[----:B------:R-:W-:Y:S05]  /*6ac0*/  BSYNC B0 ;  /* 0x0000000000007941 */ /* 0x000fea0003800000 */
.L_x_112:
[----:B------:R-:W-:-:S03]  /*6ad0*/  UMOV UR8, 0xffffffff ;  /* 0xffffffff00087882 */ /* 0x000fc60000000000 */
[----:B------:R-:W-:Y:S05]  /*6ae0*/  BRA.DIV UR8, `(.L_x_124) ;  /* 0x0000000608d07947 */ /* 0x000fea000b800000 */
[----:B------:R-:W-:-:S13]  /*6af0*/  ELECT P0, URZ, PT ;  /* 0x00000000003f782f */ /* 0x000fda0003800000 */
.L_x_143:
[----:B------:R-:W-:Y:S04]  /*6b00*/  BSSY B0, `(.L_x_125) ;  /* 0x0000058000007945 */ /* 0x000fe80003800000 */
[----:B------:R-:W-:Y:S05]  /*6b10*/  @!P0 BRA `(.L_x_126) ;  /* 0x0000000400588947 */ /* 0x000fea0003800000 */
[----:B------:R-:W-:-:S04]  /*6b20*/  LOP3.LUT R2, R2, 0x2, RZ, 0xfc, !PT ;  /* 0x0000000202027812 */ /* 0x000fc800078efcff */
[----:B------:R-:W-:-:S13]  /*6b30*/  ISETP.NE.AND P0, PT, R2, 0x3, PT ;  /* 0x000000030200780c */ /* 0x000fda0003f05270 */
[----:B------:R-:W-:Y:S05]  /*6b40*/  @!P0 BRA `(.L_x_127) ;  /* 0x0000000000048947 */ /* 0x000fea0003800000 */
[----:B------:R-:W-:Y:S01]  /*6b50*/  BPT.TRAP 0x1 ;  /* 0x000000040000795c */ /* 0x000fe20000300000 */
.L_x_127:
[----:B------:R-:W0:Y:S01]  /*6b60*/  S2R R3, SR_CgaCtaId ;  /* 0x0000000000037919 */ /* 0x000e220000008800 */
[----:B------:R-:W-:-:S04]  /*6b70*/  MOV R0, 0x400 ;  /* 0x0000040000007802 */ /* 0x000fc80000000f00 */
[----:B0-----:R-:W-:Y:S02]  /*6b80*/  LEA R0, R3, R0, 0x18 ;  /* 0x0000000003007211 */ /* 0x001fe400078ec0ff */
[----:B------:R-:W-:-:S03]  /*6b90*/  SHF.L.U32 R3, R11, 0x1f, RZ ;  /* 0x0000001f0b037819 */ /* 0x000fc600000006ff */
[----:B------:R-:W-:-:S04]  /*6ba0*/  VIADD R0, R0, 0x48 ;  /* 0x0000004800007836 */ /* 0x000fc80000000000 */
[C---:B------:R-:W-:Y:S02]  /*6bb0*/  IMAD R6, R15.reuse, 0x8, R0 ;  /* 0x000000080f067824 */ /* 0x040fe400078e0200 */
[----:B------:R-:W-:Y:S02]  /*6bc0*/  VIADD R15, R15, 0x1 ;  /* 0x000000010f0f7836 */ /* 0x000fe40000000000 */
[----:B------:R-:W0:Y:S03]  /*6bd0*/  SYNCS.PHASECHK.TRANS64.TRYWAIT P0, [R6+URZ], R3 ;  /* 0x00000003060075a7 */ /* 0x000e26000800017f */
[----:B------:R-:W-:-:S04]  /*6be0*/  ISETP.NE.AND P1, PT, R15, 0x9, PT ;  /* 0x000000090f00780c */ /* 0x000fc80003f25270 */
[----:B------:R-:W-:Y:S02]  /*6bf0*/  SEL R2, RZ, 0x1, P1 ;  /* 0x00000001ff027807 */ /* 0x000fe40000800000 */
[----:B------:R-:W-:Y:S02]  /*6c00*/  SEL R15, R15, RZ, P1 ;  /* 0x000000ff0f0f7207 */ /* 0x000fe40000800000 */
[----:B------:R-:W-:-:S03]  /*6c10*/  LOP3.LUT R8, R11, R2, RZ, 0x3c, !PT ;  /* 0x000000020b087212 */ /* 0x000fc600078e3cff */
[----:B------:R-:W-:Y:S01]  /*6c20*/  IMAD R7, R15, 0x8, R0 ;  /* 0x000000080f077824 */ /* 0x000fe200078e0200 */
[----:B------:R-:W-:Y:S01]  /*6c30*/  SHF.L.U32 R4, R8, 0x1f, RZ ;  /* 0x0000001f08047819 */ /* 0x000fe200000006ff */
[----:B0-----:R-:W-:Y:S06]  /*6c40*/  @!P0 BRA `(.L_x_128) ;  /* 0x0000000400988947 */ /* 0x001fec0003800000 */
.L_x_144:
[----:B------:R-:W1:Y:S01]  /*6c50*/  SYNCS.PHASECHK.TRANS64.TRYWAIT P0, [R7+URZ], R4 ;  /* 0x00000004070075a7 */ /* 0x000e62000800017f */
[----:B------:R-:W-:-:S05]  /*6c60*/  VIADD R2, R15, 0x1 ;  /* 0x000000010f027836 */ /* 0x000fca0000000000 */
[----:B------:R-:W-:-:S04]  /*6c70*/  ISETP.NE.AND P1, PT, R2, 0x9, PT ;  /* 0x000000090200780c */ /* 0x000fc80003f25270 */
[----:B0-----:R-:W-:Y:S02]  /*6c80*/  SEL R3, RZ, 0x1, P1 ;  /* 0x00000001ff037807 */ /* 0x001fe40000800000 */
[----:B------:R-:W-:Y:S02]  /*6c90*/  SEL R9, R2, RZ, P1 ;  /* 0x000000ff02097207 */ /* 0x000fe40000800000 */
[----:B------:R-:W-:-:S03]  /*6ca0*/  LOP3.LUT R8, R8, R3, RZ, 0x3c, !PT ;  /* 0x0000000308087212 */ /* 0x000fc600078e3cff */
[----:B------:R-:W-:Y:S01]  /*6cb0*/  IMAD R6, R9, 0x8, R0 ;  /* 0x0000000809067824 */ /* 0x000fe200078e0200 */
[----:B------:R-:W-:Y:S01]  /*6cc0*/  SHF.L.U32 R5, R8, 0x1f, RZ ;  /* 0x0000001f08057819 */ /* 0x000fe200000006ff */
[----:B-1----:R-:W-:Y:S06]  /*6cd0*/  @!P0 BRA `(.L_x_129) ;  /* 0x0000000400888947 */ /* 0x002fec0003800000 */
.L_x_145:
[----:B------:R-:W1:Y:S01]  /*6ce0*/  SYNCS.PHASECHK.TRANS64.TRYWAIT P0, [R6+URZ], R5 ;  /* 0x00000005060075a7 */ /* 0x000e62000800017f */
[----:B------:R-:W-:-:S05]  /*6cf0*/  VIADD R2, R9, 0x1 ;  /* 0x0000000109027836 */ /* 0x000fca0000000000 */
[----:B------:R-:W-:-:S04]  /*6d00*/  ISETP.NE.AND P1, PT, R2, 0x9, PT ;  /* 0x000000090200780c */ /* 0x000fc80003f25270 */
[----:B------:R-:W-:Y:S02]  /*6d10*/  SEL R3, RZ, 0x1, P1 ;  /* 0x00000001ff037807 */ /* 0x000fe40000800000 */
[----:B0-----:R-:W-:Y:S02]  /*6d20*/  SEL R7, R2, RZ, P1 ;  /* 0x000000ff02077207 */ /* 0x001fe40000800000 */
[----:B------:R-:W-:-:S03]  /*6d30*/  LOP3.LUT R8, R8, R3, RZ, 0x3c, !PT ;  /* 0x0000000308087212 */ /* 0x000fc600078e3cff */
[----:B------:R-:W-:Y:S01]  /*6d40*/  IMAD R9, R7, 0x8, R0 ;  /* 0x0000000807097824 */ /* 0x000fe200078e0200 */
[----:B------:R-:W-:Y:S01]  /*6d50*/  SHF.L.U32 R4, R8, 0x1f, RZ ;  /* 0x0000001f08047819 */ /* 0x000fe200000006ff */
[----:B-1----:R-:W-:Y:S06]  /*6d60*/  @!P0 BRA `(.L_x_130) ;  /* 0x0000000400788947 */ /* 0x002fec0003800000 */
.L_x_146:
[----:B------:R-:W1:Y:S01]  /*6d70*/  SYNCS.PHASECHK.TRANS64.TRYWAIT P0, [R9+URZ], R4 ;  /* 0x00000004090075a7 */ /* 0x000e62000800017f */
[----:B------:R-:W-:-:S05]  /*6d80*/  VIADD R2, R7, 0x1 ;  /* 0x0000000107027836 */ /* 0x000fca0000000000 */
[----:B------:R-:W-:-:S04]  /*6d90*/  ISETP.NE.AND P1, PT, R2, 0x9, PT ;  /* 0x000000090200780c */ /* 0x000fc80003f25270 */
[----:B------:R-:W-:Y:S02]  /*6da0*/  SEL R3, RZ, 0x1, P1 ;  /* 0x00000001ff037807 */ /* 0x000fe40000800000 */
[----:B------:R-:W-:Y:S02]  /*6db0*/  SEL R7, R2, RZ, P1 ;  /* 0x000000ff02077207 */ /* 0x000fe40000800000 */
[----:B------:R-:W-:-:S03]  /*6dc0*/  LOP3.LUT R8, R8, R3, RZ, 0x3c, !PT ;  /* 0x0000000308087212 */ /* 0x000fc600078e3cff */
[----:B0-----:R-:W-:Y:S01]  /*6dd0*/  IMAD R6, R7, 0x8, R0 ;  /* 0x0000000807067824 */ /* 0x001fe200078e0200 */
[----:B------:R-:W-:Y:S01]  /*6de0*/  SHF.L.U32 R5, R8, 0x1f, RZ ;  /* 0x0000001f08057819 */ /* 0x000fe200000006ff */
[----:B-1----:R-:W-:Y:S06]  /*6df0*/  @!P0 BRA `(.L_x_131) ;  /* 0x0000000400688947 */ /* 0x002fec0003800000 */
.L_x_147:
        /* <DEDUP_REMOVED lines=9> */
.L_x_148:
[----:B------:R-:W1:Y:S01]  /*6e90*/  SYNCS.PHASECHK.TRANS64.TRYWAIT P0, [R9+URZ], R4 ;  /* 0x00000004090075a7 */ /* 0x000e62000800017f */
[----:B------:R-:W-:-:S05]  /*6ea0*/  VIADD R2, R7, 0x1 ;  /* 0x0000000107027836 */ /* 0x000fca0000000000 */
[----:B------:R-:W-:-:S04]  /*6eb0*/  ISETP.NE.AND P1, PT, R2, 0x9, PT ;  /* 0x000000090200780c */ /* 0x000fc80003f25270 */
[----:B------:R-:W-:Y:S02]  /*6ec0*/  SEL R3, RZ, 0x1, P1 ;  /* 0x00000001ff037807 */ /* 0x000fe40000800000 */
[----:B------:R-:W-:Y:S02]  /*6ed0*/  SEL R7, R2, RZ, P1 ;  /* 0x000000ff02077207 */ /* 0x000fe40000800000 */
[----:B------:R-:W-:-:S03]  /*6ee0*/  LOP3.LUT R8, R8, R3, RZ, 0x3c, !PT ;  /* 0x0000000308087212 */ /* 0x000fc600078e3cff */
[----:B------:R-:W-:Y:S01]  /*6ef0*/  IMAD R10, R7, 0x8, R0 ;  /* 0x00000008070a7824 */ /* 0x000fe200078e0200 */
[----:B0-----:R-:W-:Y:S01]  /*6f00*/  SHF.L.U32 R5, R8, 0x1f, RZ ;  /* 0x0000001f08057819 */ /* 0x001fe200000006ff */
[----:B-1----:R-:W-:Y:S06]  /*6f10*/  @!P0 BRA `(.L_x_133) ;  /* 0x0000000400488947 */ /* 0x002fec0003800000 */
.L_x_149:
[----:B------:R-:W1:Y:S01]  /*6f20*/  SYNCS.PHASECHK.TRANS64.TRYWAIT P0, [R10+URZ], R5 ;  /* 0x000000050a0075a7 */ /* 0x000e62000800017f */
[----:B------:R-:W-:-:S05]  /*6f30*/  VIADD R2, R7, 0x1 ;  /* 0x0000000107027836 */ /* 0x000fca0000000000 */
[----:B------:R-:W-:-:S04]  /*6f40*/  ISETP.NE.AND P1, PT, R2, 0x9, PT ;  /* 0x000000090200780c */ /* 0x000fc80003f25270 */
[----:B------:R-:W-:Y:S02]  /*6f50*/  SEL R3, RZ, 0x1, P1 ;  /* 0x00000001ff037807 */ /* 0x000fe40000800000 */
[----:B------:R-:W-:Y:S02]  /*6f60*/  SEL R7, R2, RZ, P1 ;  /* 0x000000ff02077207 */ /* 0x000fe40000800000 */
[----:B0-----:R-:W-:-:S03]  /*6f70*/  LOP3.LUT R9, R8, R3, RZ, 0x3c, !PT ;  /* 0x0000000308097212 */ /* 0x001fc600078e3cff */
[----:B------:R-:W-:Y:S01]  /*6f80*/  IMAD R11, R7, 0x8, R0 ;  /* 0x00000008070b7824 */ /* 0x000fe200078e0200 */
[----:B------:R-:W-:Y:S01]  /*6f90*/  SHF.L.U32 R6, R9, 0x1f, RZ ;  /* 0x0000001f09067819 */ /* 0x000fe200000006ff */
[----:B-1----:R-:W-:Y:S06]  /*6fa0*/  @!P0 BRA `(.L_x_134) ;  /* 0x0000000400388947 */ /* 0x002fec0003800000 */
.L_x_150:
[----:B------:R-:W1:Y:S01]  /*6fb0*/  SYNCS.PHASECHK.TRANS64.TRYWAIT P0, [R11+URZ], R6 ;  /* 0x000000060b0075a7 */ /* 0x000e62000800017f */
[----:B------:R-:W-:-:S05]  /*6fc0*/  VIADD R2, R7, 0x1 ;  /* 0x0000000107027836 */ /* 0x000fca0000000000 */
[----:B------:R-:W-:-:S04]  /*6fd0*/  ISETP.NE.AND P1, PT, R2, 0x9, PT ;  /* 0x000000090200780c */ /* 0x000fc80003f25270 */
[----:B------:R-:W-:Y:S02]  /*6fe0*/  SEL R4, RZ, 0x1, P1 ;  /* 0x00000001ff047807 */ /* 0x000fe40000800000 */
[----:B------:R-:W-:Y:S02]  /*6ff0*/  SEL R3, R2, RZ, P1 ;  /* 0x000000ff02037207 */ /* 0x000fe40000800000 */
[----:B------:R-:W-:Y:S01]  /*7000*/  LOP3.LUT R4, R9, R4, RZ, 0x3c, !PT ;  /* 0x0000000409047212 */ /* 0x000fe200078e3cff */
[----:B-1----:R-:W-:Y:S06]  /*7010*/  @!P0 BRA `(.L_x_135) ;  /* 0x0000000400308947 */ /* 0x002fec0003800000 */
.L_x_151:
[----:B------:R-:W-:Y:S01]  /*7020*/  IMAD R3, R3, 0x8, R0 ;  /* 0x0000000803037824 */ /* 0x000fe200078e0200 */
[----:B------:R-:W-:-:S07]  /*7030*/  SHF.L.U32 R0, R4, 0x1f, RZ ;  /* 0x0000001f04007819 */ /* 0x000fce00000006ff */
.L_x_136:
[----:B--2---:R2:W3:Y:S02]  /*7040*/  SYNCS.PHASECHK.TRANS64.TRYWAIT P0, [R3+URZ], R0 ;  /* 0x00000000030075a7 */ /* 0x0044e4000800017f */
[----:B---3--:R-:W-:Y:S05]  /*7050*/  @!P0 NANOSLEEP.SYNCS 0x989680 ;  /* 0x009896800000895d */ /* 0x008fea0003900000 */
[----:B------:R-:W3:Y:S02]  /*7060*/  @!P0 SYNCS.PHASECHK.TRANS64 P0, [R3+URZ], R0 ;  /* 0x00000000030085a7 */ /* 0x000ee4000800007f */
[----:B---3--:R-:W-:Y:S05]  /*7070*/  @!P0 BRA `(.L_x_136) ;  /* 0xfffffffc00f08947 */ /* 0x008fea000383ffff */
.L_x_126:
[----:B------:R-:W-:Y:S05]  /*7080*/  BSYNC B0 ;  /* 0x0000000000007941 */ /* 0x000fea0003800000 */
.L_x_125:
[----:B------:R-:W-:Y:S05]  /*7090*/  EXIT ;  /* 0x000000000000794d */ /* 0x000fea0003800000 */
.L_x_22:
[----:B-1----:R-:W-:-:S04]  /*70a0*/  IMAD.U32 R9, RZ, RZ, UR6 ;  /* 0x00000006ff097e24 */ /* 0x002fc8000f8e00ff */
[----:B------:R1:W3:Y:S03]  /*70b0*/  SYNCS.PHASECHK.TRANS64.TRYWAIT P0, [R9+URZ], R8 ;  /* 0x00000008090075a7 */ /* 0x0002e6000800017f */
[----:B---3--:R-:W-:Y:S05]  /*70c0*/  @!P0 NANOSLEEP.SYNCS 0x989680 ;  /* 0x009896800000895d */ /* 0x008fea0003900000 */
[----:B------:R-:W3:Y:S02]  /*70d0*/  @!P0 SYNCS.PHASECHK.TRANS64 P0, [R9+URZ], R8 ;  /* 0x00000008090085a7 */ /* 0x000ee4000800007f */
[----:B---3--:R-:W-:Y:S05]  /*70e0*/  @!P0 BRA `(.L_x_22) ;  /* 0xfffffffc00ec8947 */ /* 0x008fea000383ffff */
[----:B------:R-:W-:Y:S05]  /*70f0*/  BRA `(.L_x_21) ;  /* 0xffffffa400747947 */ /* 0x000fea000383ffff */
.L_x_28:
[----:B-1----:R-:W-:-:S04]  /*7100*/  IMAD.U32 R11, RZ, RZ, UR12 ;  /* 0x0000000cff0b7e24 */ /* 0x002fc8000f8e00ff */
[----:B------:R1:W3:Y:S03]  /*7110*/  SYNCS.PHASECHK.TRANS64.TRYWAIT P0, [R11+URZ], R10 ;  /* 0x0000000a0b0075a7 */ /* 0x0002e6000800017f */
[----:B---3--:R-:W-:Y:S05]  /*7120*/  @!P0 NANOSLEEP.SYNCS 0x989680 ;  /* 0x009896800000895d */ /* 0x008fea0003900000 */
[----:B------:R-:W3:Y:S02]  /*7130*/  @!P0 SYNCS.PHASECHK.TRANS64 P0, [R11+URZ], R10 ;  /* 0x0000000a0b0085a7 */ /* 0x000ee4000800007f */
[----:B---3--:R-:W-:Y:S05]  /*7140*/  @!P0 BRA `(.L_x_28) ;  /* 0xfffffffc00ec8947 */ /* 0x008fea000383ffff */
[----:B------:R-:W-:Y:S05]  /*7150*/  BRA `(.L_x_27) ;  /* 0xffffffac002c7947 */ /* 0x000fea000383ffff */
.L_x_113:
[----:B------:R-:W-:Y:S01]  /*7160*/  BSSY B1, `(.L_x_137) ;  /* 0x0000006000017945 */ /* 0x000fe20003800000 */
[----:B------:R-:W-:-:S07]  /*7170*/  IMAD.MOV.U32 R7, RZ, RZ, -0x1 ;  /* 0xffffffffff077424 */ /* 0x000fce00078e00ff */
[----:B------:R-:W-:Y:S05]  /*7180*/  WARPSYNC.COLLECTIVE R7, `(.L_x_138) ;  /* 0x00000000070c7348 */ /* 0x000fea0003c00000 */
[----:B------:R-:W-:Y:S02]  /*7190*/  ELECT P0, UR62, PT ;  /* 0x00000000003e782f */ /* 0x000fe40003800000 */
[----:B------:R-:W-:Y:S01]  /*71a0*/  MOV R7, UR62 ;  /* 0x0000003e00077c02 */ /* 0x000fe20008000f00 */
[----:B------:R-:W-:Y:S10]  /*71b0*/  ENDCOLLECTIVE ;  /* 0x000000000000791b */ /* 0x000ff40003800000 */
.L_x_138:
[----:B------:R-:W-:Y:S05]  /*71c0*/  BSYNC B1 ;  /* 0x0000000000017941 */ /* 0x000fea0003800000 */
.L_x_137:
[----:B------:R-:W-:Y:S05]  /*71d0*/  BRA `(.L_x_139) ;  /* 0xffffffec00847947 */ /* 0x000fea000383ffff */
.L_x_116:
[----:B-1----:R1:W2:Y:S02]  /*71e0*/  SYNCS.PHASECHK.TRANS64.TRYWAIT P0, [R20+URZ+0x48], R9 ;  /* 0x00004809140075a7 */ /* 0x0022a4000800017f */
[----:B--2---:R-:W-:Y:S05]  /*71f0*/  @!P0 NANOSLEEP.SYNCS 0x989680 ;  /* 0x009896800000895d */ /* 0x004fea0003900000 */
[----:B------:R-:W2:Y:S02]  /*7200*/  @!P0 SYNCS.PHASECHK.TRANS64 P0, [R20+URZ+0x48], R9 ;  /* 0x00004809140085a7 */ /* 0x000ea4000800007f */
[----:B--2---:R-:W-:Y:S05]  /*7210*/  @!P0 BRA `(.L_x_116) ;  /* 0xfffffffc00f08947 */ /* 0x004fea000383ffff */
[----:B------:R-:W-:Y:S05]  /*7220*/  BRA `(.L_x_140) ;  /* 0xffffffec00c07947 */ /* 0x000fea000383ffff */
.L_x_124:
[----:B------:R-:W-:Y:S01]  /*7230*/  BSSY B0, `(.L_x_141) ;  /* 0x0000006000007945 */ /* 0x000fe20003800000 */
[----:B------:R-:W-:-:S07]  /*7240*/  IMAD.MOV.U32 R7, RZ, RZ, -0x1 ;  /* 0xffffffffff077424 */ /* 0x000fce00078e00ff */
[----:B------:R-:W-:Y:S05]  /*7250*/  WARPSYNC.COLLECTIVE R7, `(.L_x_142) ;  /* 0x00000000070c7348 */ /* 0x000fea0003c00000 */
[----:B------:R-:W-:Y:S02]  /*7260*/  ELECT P0, UR62, PT ;  /* 0x00000000003e782f */ /* 0x000fe40003800000 */
[----:B------:R-:W-:Y:S01]  /*7270*/  MOV R7, UR62 ;  /* 0x0000003e00077c02 */ /* 0x000fe20008000f00 */
[----:B------:R-:W-:Y:S10]  /*7280*/  ENDCOLLECTIVE ;  /* 0x000000000000791b */ /* 0x000ff40003800000 */
.L_x_142:
[----:B------:R-:W-:Y:S05]  /*7290*/  BSYNC B0 ;  /* 0x0000000000007941 */ /* 0x000fea0003800000 */
.L_x_141:
[----:B------:R-:W-:Y:S05]  /*72a0*/  BRA `(.L_x_143) ;  /* 0xfffffff800147947 */ /* 0x000fea000383ffff */
.L_x_128:
[----:B0-----:R0:W1:Y:S02]  /*72b0*/  SYNCS.PHASECHK.TRANS64.TRYWAIT P0, [R6+URZ], R3 ;  /* 0x00000003060075a7 */ /* 0x001064000800017f */
[----:B-1----:R-:W-:Y:S05]  /*72c0*/  @!P0 NANOSLEEP.SYNCS 0x989680 ;  /* 0x009896800000895d */ /* 0x002fea0003900000 */
[----:B------:R-:W1:Y:S02]  /*72d0*/  @!P0 SYNCS.PHASECHK.TRANS64 P0, [R6+URZ], R3 ;  /* 0x00000003060085a7 */ /* 0x000e64000800007f */
[----:B-1----:R-:W-:Y:S05]  /*72e0*/  @!P0 BRA `(.L_x_128) ;  /* 0xfffffffc00f08947 */ /* 0x002fea000383ffff */
[----:B------:R-:W-:Y:S05]  /*72f0*/  BRA `(.L_x_144) ;  /* 0xfffffff800547947 */ /* 0x000fea000383ffff */
.L_x_129:
[----:B0-----:R0:W1:Y:S02]  /*7300*/  SYNCS.PHASECHK.TRANS64.TRYWAIT P0, [R7+URZ], R4 ;  /* 0x00000004070075a7 */ /* 0x001064000800017f */
[----:B-1----:R-:W-:Y:S05]  /*7310*/  @!P0 NANOSLEEP.SYNCS 0x989680 ;  /* 0x009896800000895d */ /* 0x002fea0003900000 */
[----:B------:R-:W1:Y:S02]  /*7320*/  @!P0 SYNCS.PHASECHK.TRANS64 P0, [R7+URZ], R4 ;  /* 0x00000004070085a7 */ /* 0x000e64000800007f */
[----:B-1----:R-:W-:Y:S05]  /*7330*/  @!P0 BRA `(.L_x_129) ;  /* 0xfffffffc00f08947 */ /* 0x002fea000383ffff */
[----:B------:R-:W-:Y:S05]  /*7340*/  BRA `(.L_x_145) ;  /* 0xfffffff800647947 */ /* 0x000fea000383ffff */
.L_x_130:
[----:B0-----:R0:W1:Y:S02]  /*7350*/  SYNCS.PHASECHK.TRANS64.TRYWAIT P0, [R6+URZ], R5 ;  /* 0x00000005060075a7 */ /* 0x001064000800017f */
[----:B-1----:R-:W-:Y:S05]  /*7360*/  @!P0 NANOSLEEP.SYNCS 0x989680 ;  /* 0x009896800000895d */ /* 0x002fea0003900000 */
[----:B------:R-:W1:Y:S02]  /*7370*/  @!P0 SYNCS.PHASECHK.TRANS64 P0, [R6+URZ], R5 ;  /* 0x00000005060085a7 */ /* 0x000e64000800007f */
[----:B-1----:R-:W-:Y:S05]  /*7380*/  @!P0 BRA `(.L_x_130) ;  /* 0xfffffffc00f08947 */ /* 0x002fea000383ffff */
[----:B------:R-:W-:Y:S05]  /*7390*/  BRA `(.L_x_146) ;  /* 0xfffffff800747947 */ /* 0x000fea000383ffff */
.L_x_131:
[----:B0-----:R0:W1:Y:S02]  /*73a0*/  SYNCS.PHASECHK.TRANS64.TRYWAIT P0, [R9+URZ], R4 ;  /* 0x00000004090075a7 */ /* 0x001064000800017f */
[----:B-1----:R-:W-:Y:S05]  /*73b0*/  @!P0 NANOSLEEP.SYNCS 0x989680 ;  /* 0x009896800000895d */ /* 0x002fea0003900000 */
[----:B------:R-:W1:Y:S02]  /*73c0*/  @!P0 SYNCS.PHASECHK.TRANS64 P0, [R9+URZ], R4 ;  /* 0x00000004090085a7 */ /* 0x000e64000800007f */
[----:B-1----:R-:W-:Y:S05]  /*73d0*/  @!P0 BRA `(.L_x_131) ;  /* 0xfffffffc00f08947 */ /* 0x002fea000383ffff */
[----:B------:R-:W-:Y:S05]  /*73e0*/  BRA `(.L_x_147) ;  /* 0xfffffff800847947 */ /* 0x000fea000383ffff */
.L_x_132:
[----:B0-----:R0:W1:Y:S02]  /*73f0*/  SYNCS.PHASECHK.TRANS64.TRYWAIT P0, [R6+URZ], R5 ;  /* 0x00000005060075a7 */ /* 0x001064000800017f */
[----:B-1----:R-:W-:Y:S05]  /*7400*/  @!P0 NANOSLEEP.SYNCS 0x989680 ;  /* 0x009896800000895d */ /* 0x002fea0003900000 */
[----:B------:R-:W1:Y:S02]  /*7410*/  @!P0 SYNCS.PHASECHK.TRANS64 P0, [R6+URZ], R5 ;  /* 0x00000005060085a7 */ /* 0x000e64000800007f */
[----:B-1----:R-:W-:Y:S05]  /*7420*/  @!P0 BRA `(.L_x_132) ;  /* 0xfffffffc00f08947 */ /* 0x002fea000383ffff */
[----:B------:R-:W-:Y:S05]  /*7430*/  BRA `(.L_x_148) ;  /* 0xfffffff800947947 */ /* 0x000fea000383ffff */
.L_x_133:
[----:B0-----:R0:W1:Y:S02]  /*7440*/  SYNCS.PHASECHK.TRANS64.TRYWAIT P0, [R9+URZ], R4 ;  /* 0x00000004090075a7 */ /* 0x001064000800017f */
[----:B-1----:R-:W-:Y:S05]  /*7450*/  @!P0 NANOSLEEP.SYNCS 0x989680 ;  /* 0x009896800000895d */ /* 0x002fea0003900000 */
[----:B------:R-:W1:Y:S02]  /*7460*/  @!P0 SYNCS.PHASECHK.TRANS64 P0, [R9+URZ], R4 ;  /* 0x00000004090085a7 */ /* 0x000e64000800007f */
[----:B-1----:R-:W-:Y:S05]  /*7470*/  @!P0 BRA `(.L_x_133) ;  /* 0xfffffffc00f08947 */ /* 0x002fea000383ffff */
[----:B------:R-:W-:Y:S05]  /*7480*/  BRA `(.L_x_149) ;  /* 0xfffffff800a47947 */ /* 0x000fea000383ffff */
.L_x_134:
[----:B0-----:R0:W1:Y:S02]  /*7490*/  SYNCS.PHASECHK.TRANS64.TRYWAIT P0, [R10+URZ], R5 ;  /* 0x000000050a0075a7 */ /* 0x001064000800017f */
[----:B-1----:R-:W-:Y:S05]  /*74a0*/  @!P0 NANOSLEEP.SYNCS 0x989680 ;  /* 0x009896800000895d */ /* 0x002fea0003900000 */
[----:B------:R-:W1:Y:S02]  /*74b0*/  @!P0 SYNCS.PHASECHK.TRANS64 P0, [R10+URZ], R5 ;  /* 0x000000050a0085a7 */ /* 0x000e64000800007f */
[----:B-1----:R-:W-:Y:S05]  /*74c0*/  @!P0 BRA `(.L_x_134) ;  /* 0xfffffffc00f08947 */ /* 0x002fea000383ffff */
[----:B------:R-:W-:Y:S05]  /*74d0*/  BRA `(.L_x_150) ;  /* 0xfffffff800b47947 */ /* 0x000fea000383ffff */
.L_x_135:
[----:B-1----:R1:W2:Y:S02]  /*74e0*/  SYNCS.PHASECHK.TRANS64.TRYWAIT P0, [R11+URZ], R6 ;  /* 0x000000060b0075a7 */ /* 0x0022a4000800017f */
[----:B--2---:R-:W-:Y:S05]  /*74f0*/  @!P0 NANOSLEEP.SYNCS 0x989680 ;  /* 0x009896800000895d */ /* 0x004fea0003900000 */
[----:B------:R-:W2:Y:S02]  /*7500*/  @!P0 SYNCS.PHASECHK.TRANS64 P0, [R11+URZ], R6 ;  /* 0x000000060b0085a7 */ /* 0x000ea4000800007f */
[----:B--2---:R-:W-:Y:S05]  /*7510*/  @!P0 BRA `(.L_x_135) ;  /* 0xfffffffc00f08947 */ /* 0x004fea000383ffff */
[----:B------:R-:W-:Y:S05]  /*7520*/  BRA `(.L_x_151) ;  /* 0xfffffff800bc7947 */ /* 0x000fea000383ffff */
.L_x_152:
[----:B------:R-:W-:-:S00]  /*7530*/  BRA `(.L_x_152) ;  /* 0xfffffffc00fc7947 */ /* 0x000fc0000383ffff */
[----:B------:R-:W-:-:S00]  /*7540*/  NOP ;  /* 0x0000000000007918 */ /* 0x000fc00000000000 */
        /* <DEDUP_REMOVED lines=11> */
.L_x_153:


//--------------------- .nv.shared._ZN7cutlass13device_kernelINS_4gemm6kernel13GemmUniversalIN4cute5tupleIJiiiiEEENS1_10collective13CollectiveMmaINS1_37MainloopSm90TmaGmmaWarpSpecializedFP8ILi9ENS5_IJNS4_1CILi2EEESB_NSA_ILi1EEEEEENS1_35KernelTmaWarpSpecializedCooperativeEEENS5_IJNSA_ILi128EEENSA_ILi64EEESG_EEENS_12float_e5m2_tENS5_IJlSC_lEEESJ_SK_NS4_8TiledMMAINS4_8MMA_AtomIJNS4_4SM904GMMA30MMA_64x64x32_F32E5M2E5M2_SS_TNILNSO_7ScaleInE1ELSQ_1EEEEEENS4_6LayoutINS5_IJSB_SC_SC_EEENS5_IJSC_NSA_ILi0EEESV_EEEEENS5_IJNS4_10UnderscoreESY_SY_EEEEENS4_23SM90_TMA_LOAD_MULTICASTENS4_14ComposedLayoutINS4_7SwizzleILi3ELi4ELi3EEENS4_18smem_ptr_flag_bitsILi8EEENST_INS5_IJNSA_ILi8EEESG_EEENS5_IJSG_SC_EEEEEEEvNS4_8identityES11_S1B_vS1C_EENS_8epilogue10collective6detail29Sm90TmaWarpSpecializedAdapterINS1F_15DefaultEpilogueISJ_SK_SK_NS1E_6thread17LinearCombinationISJ_Li1EffLNS1J_9ScaleType4KindE0ELNS_15FloatRoundStyleE2ESJ_EENS1_15EpilogueDefaultEEEEEvvEEEEvNT_6ParamsE --------------------------
	.section	.nv.shared._ZN7cutlass13device_kernelINS_4gemm6kernel13GemmUniversalIN4cute5tupleIJiiiiEEENS1_10collective13CollectiveMmaINS1_37MainloopSm90TmaGmmaWarpSpecializedFP8ILi9ENS5_IJNS4_1CILi2EEESB_NSA_ILi1EEEEEENS1_35KernelTmaWarpSpecializedCooperativeEEENS5_IJNSA_ILi128EEENSA_ILi64EEESG_EEENS_12float_e5m2_tENS5_IJlSC_lEEESJ_SK_NS4_8TiledMMAINS4_8MMA_AtomIJNS4_4SM904GMMA30MMA_64x64x32_F32E5M2E5M2_SS_TNILNSO_7ScaleInE1ELSQ_1EEEEEENS4_6LayoutINS5_IJSB_SC_SC_EEENS5_IJSC_NSA_ILi0EEESV_EEEEENS5_IJNS4_10UnderscoreESY_SY_EEEEENS4_23SM90_TMA_LOAD_MULTICASTENS4_14ComposedLayoutINS4_7SwizzleILi3ELi4ELi3EEENS4_18smem_ptr_flag_bitsILi8EEENST_INS5_IJNSA_ILi8EEESG_EEENS5_IJSG_SC_EEEEEEEvNS4_8identityES11_S1B_vS1C_EENS_8epilogue10collective6detail29Sm90TmaWarpSpecializedAdapterINS1F_15DefaultEpilogueISJ_SK_SK_NS1E_6thread17LinearCombinationISJ_Li1EffLNS1J_9ScaleType4KindE0ELNS_15FloatRoundStyleE2ESJ_EENS1_15EpilogueDefaultEEEEEvvEEEEvNT_6ParamsE,"aw",@nobits
	.sectionflags	@""
	.align	16
	.zero		1024


//--------------------- .nv.shared.reserved.0     --------------------------
	.section	.nv.shared.reserved.0,"aw",@nobits
	.weak		__nv_reservedSMEM_offset_0_alias
	.size		__nv_reservedSMEM_offset_0_alias, 0, 0
	.other		__nv_reservedSMEM_offset_0_alias,@"STO_CUDA_RESERVED_SHARED STV_DEFAULT"
__nv_reservedSMEM_offset_0_alias:
	.zero		0


//--------------------- .nv.global                --------------------------
	.section	.nv.global,"aw",@nobits
.nv.global:
	.type		_ZN39_INTERNAL_86e8dea2_4_k_cu_915992d6_48784cute1_E,@object
	.size		_ZN39_INTERNAL_86e8dea2_4_k_cu_915992d6_48784cute1_E,(_ZN39_INTERNAL_86e8dea2_4_k_cu_915992d6_48784cuda3std3__45__cpo6cbeginE - _ZN39_INTERNAL_86e8dea2_4_k_cu_915992d6_48784cute1_E)
_ZN39_INTERNAL_86e8dea2_4_k_cu_915992d6_48784cute1_E:
	.zero		1
	.type		_ZN39_INTERNAL_86e8dea2_4_k_cu_915992d6_48784cuda3std3__45__cpo6cbeginE,@object
	.size		_ZN39_INTERNAL_86e8dea2_4_k_cu_915992d6_48784cuda3std3__45__cpo6cbeginE,(_ZN39_INTERNAL_86e8dea2_4_k_cu_915992d6_48784cuda3std3__48in_placeE - _ZN39_INTERNAL_86e8dea2_4_k_cu_915992d6_48784cuda3std3__45__cpo6cbeginE)
_ZN39_INTERNAL_86e8dea2_4_k_cu_915992d6_48784cuda3std3__45__cpo6cbeginE:
	.zero		1
	.type		_ZN39_INTERNAL_86e8dea2_4_k_cu_915992d6_48784cuda3std3__48in_placeE,@object
	.size		_ZN39_INTERNAL_86e8dea2_4_k_cu_915992d6_48784cuda3std3__48in_placeE,(_ZN39_INTERNAL_86e8dea2_4_k_cu_915992d6_48784cuda3std6ranges3__45__cpo9iter_moveE - _ZN39_INTERNAL_86e8dea2_4_k_cu_915992d6_48784cuda3std3__48in_placeE)
_ZN39_INTERNAL_86e8dea2_4_k_cu_915992d6_48784cuda3std3__48in_placeE:
	.zero		1
	.type		_ZN39_INTERNAL_86e8dea2_4_k_cu_915992d6_48784cuda3std6ranges3__45__cpo9iter_moveE,@object
	.size		_ZN39_INTERNAL_86e8dea2_4_k_cu_915992d6_48784cuda3std6ranges3__45__cpo9iter_moveE,(_ZN39_INTERNAL_86e8dea2_4_k_cu_915992d6_48784cuda3std3__45__cpo5beginE - _ZN39_INTERNAL_86e8dea2_4_k_cu_915992d6_48784cuda3std6ranges3__45__cpo9iter_moveE)
_ZN39_INTERNAL_86e8dea2_4_k_cu_915992d6_48784cuda3std6ranges3__45__cpo9iter_moveE:
	.zero		1
	.type		_ZN39_INTERNAL_86e8dea2_4_k_cu_915992d6_48784cuda3std3__45__cpo5beginE,@object
	.size		_ZN39_INTERNAL_86e8dea2_4_k_cu_915992d6_48784cuda3std3__45__cpo5beginE,(_ZN39_INTERNAL_86e8dea2_4_k_cu_915992d6_48784cuda3std3__441_GLOBAL__N__86e8dea2_4_k_cu_915992d6_48786ignoreE - _ZN39_INTERNAL_86e8dea2_4_k_cu_915992d6_48784cuda3std3__45__cpo5beginE)
_ZN39_INTERNAL_86e8dea2_4_k_cu_915992d6_48784cuda3std3__45__cpo5beginE:
	.zero		1
	.type		_ZN39_INTERNAL_86e8dea2_4_k_cu_915992d6_48784cuda3std3__441_GLOBAL__N__86e8dea2_4_k_cu_915992d6_48786ignoreE,@object
	.size		_ZN39_INTERNAL_86e8dea2_4_k_cu_915992d6_48784cuda3std3__441_GLOBAL__N__86e8dea2_4_k_cu_915992d6_48786ignoreE,(_ZN39_INTERNAL_86e8dea2_4_k_cu_915992d6_48784cute7productE - _ZN39_INTERNAL_86e8dea2_4_k_cu_915992d6_48784cuda3std3__441_GLOBAL__N__86e8dea2_4_k_cu_915992d6_48786ignoreE)
_ZN39_INTERNAL_86e8dea2_4_k_cu_915992d6_48784cuda3std3__441_GLOBAL__N__86e8dea2_4_k_cu_915992d6_48786ignoreE:
	.zero		1
	.type		_ZN39_INTERNAL_86e8dea2_4_k_cu_915992d6_48784cute7productE,@object
	.size		_ZN39_INTERNAL_86e8dea2_4_k_cu_915992d6_48784cute7productE,(_ZN39_INTERNAL_86e8dea2_4_k_cu_915992d6_48784cuda3std3__45__cpo3endE - _ZN39_INTERNAL_86e8dea2_4_k_cu_915992d6_48784cute7productE)
_ZN39_INTERNAL_86e8dea2_4_k_cu_915992d6_48784cute7productE:
	.zero		1
	.type		_ZN39_INTERNAL_86e8dea2_4_k_cu_915992d6_48784cuda3std3__45__cpo3endE,@object
	.size		_ZN39_INTERNAL_86e8dea2_4_k_cu_915992d6_48784cuda3std3__45__cpo3endE,(_ZN39_INTERNAL_86e8dea2_4_k_cu_915992d6_48784cuda3std3__419piecewise_constructE - _ZN39_INTERNAL_86e8dea2_4_k_cu_915992d6_48784cuda3std3__45__cpo3endE)
_ZN39_INTERNAL_86e8dea2_4_k_cu_915992d6_48784cuda3std3__45__cpo3endE:
	.zero		1
	.type		_ZN39_INTERNAL_86e8dea2_4_k_cu_915992d6_48784cuda3std3__419piecewise_constructE,@object
	.size		_ZN39_INTERNAL_86e8dea2_4_k_cu_915992d6_48784cuda3std3__419piecewise_constructE,(_ZN39_INTERNAL_86e8dea2_4_k_cu_915992d6_48784cuda3std3__45__cpo4cendE - _ZN39_INTERNAL_86e8dea2_4_k_cu_915992d6_48784cuda3std3__419piecewise_constructE)
_ZN39_INTERNAL_86e8dea2_4_k_cu_915992d6_48784cuda3std3__419piecewise_constructE:
	.zero		1
	.type		_ZN39_INTERNAL_86e8dea2_4_k_cu_915992d6_48784cuda3std3__45__cpo4cendE,@object
	.size		_ZN39_INTERNAL_86e8dea2_4_k_cu_915992d6_48784cuda3std3__45__cpo4cendE,(_ZN39_INTERNAL_86e8dea2_4_k_cu_915992d6_48784cuda3std6ranges3__45__cpo4swapE - _ZN39_INTERNAL_86e8dea2_4_k_cu_915992d6_48784cuda3std3__45__cpo4cendE)
_ZN39_INTERNAL_86e8dea2_4_k_cu_915992d6_48784cuda3std3__45__cpo4cendE:
	.zero		1
	.type		_ZN39_INTERNAL_86e8dea2_4_k_cu_915992d6_48784cuda3std6ranges3__45__cpo4swapE,@object
	.size		_ZN39_INTERNAL_86e8dea2_4_k_cu_915992d6_48784cuda3std6ranges3__45__cpo4swapE,(.L_7 - _ZN39_INTERNAL_86e8dea2_4_k_cu_915992d6_48784cuda3std6ranges3__45__cpo4swapE)
_ZN39_INTERNAL_86e8dea2_4_k_cu_915992d6_48784cuda3std6ranges3__45__cpo4swapE:
	.zero		1
.L_7:


//--------------------- .nv.constant0._ZN7cutlass13device_kernelINS_4gemm6kernel13GemmUniversalIN4cute5tupleIJiiiiEEENS1_10collective13CollectiveMmaINS1_37MainloopSm90TmaGmmaWarpSpecializedFP8ILi9ENS5_IJNS4_1CILi2EEESB_NSA_ILi1EEEEEENS1_35KernelTmaWarpSpecializedCooperativeEEENS5_IJNSA_ILi128EEENSA_ILi64EEESG_EEENS_12float_e5m2_tENS5_IJlSC_lEEESJ_SK_NS4_8TiledMMAINS4_8MMA_AtomIJNS4_4SM904GMMA30MMA_64x64x32_F32E5M2E5M2_SS_TNILNSO_7ScaleInE1ELSQ_1EEEEEENS4_6LayoutINS5_IJSB_SC_SC_EEENS5_IJSC_NSA_ILi0EEESV_EEEEENS5_IJNS4_10UnderscoreESY_SY_EEEEENS4_23SM90_TMA_LOAD_MULTICASTENS4_14ComposedLayoutINS4_7SwizzleILi3ELi4ELi3EEENS4_18smem_ptr_flag_bitsILi8EEENST_INS5_IJNSA_ILi8EEESG_EEENS5_IJSG_SC_EEEEEEEvNS4_8identityES11_S1B_vS1C_EENS_8epilogue10collective6detail29Sm90TmaWarpSpecializedAdapterINS1F_15DefaultEpilogueISJ_SK_SK_NS1E_6thread17LinearCombinationISJ_Li1EffLNS1J_9ScaleType4KindE0ELNS_15FloatRoundStyleE2ESJ_EENS1_15EpilogueDefaultEEEEEvvEEEEvNT_6ParamsE --------------------------
	.section	.nv.constant0._ZN7cutlass13device_kernelINS_4gemm6kernel13GemmUniversalIN4cute5tupleIJiiiiEEENS1_10collective13CollectiveMmaINS1_37MainloopSm90TmaGmmaWarpSpecializedFP8ILi9ENS5_IJNS4_1CILi2EEESB_NSA_ILi1EEEEEENS1_35KernelTmaWarpSpecializedCooperativeEEENS5_IJNSA_ILi128EEENSA_ILi64EEESG_EEENS_12float_e5m2_tENS5_IJlSC_lEEESJ_SK_NS4_8TiledMMAINS4_8MMA_AtomIJNS4_4SM904GMMA30MMA_64x64x32_F32E5M2E5M2_SS_TNILNSO_7ScaleInE1ELSQ_1EEEEEENS4_6LayoutINS5_IJSB_SC_SC_EEENS5_IJSC_NSA_ILi0EEESV_EEEEENS5_IJNS4_10UnderscoreESY_SY_EEEEENS4_23SM90_TMA_LOAD_MULTICASTENS4_14ComposedLayoutINS4_7SwizzleILi3ELi4ELi3EEENS4_18smem_ptr_flag_bitsILi8EEENST_INS5_IJNSA_ILi8EEESG_EEENS5_IJSG_SC_EEEEEEEvNS4_8identityES11_S1B_vS1C_EENS_8epilogue10collective6detail29Sm90TmaWarpSpecializedAdapterINS1F_15DefaultEpilogueISJ_SK_SK_NS1E_6thread17LinearCombinationISJ_Li1EffLNS1J_9ScaleType4KindE0ELNS_15FloatRoundStyleE2ESJ_EENS1_15EpilogueDefaultEEEEEvvEEEEvNT_6ParamsE,"a",@progbits
	.sectionflags	@""
	.align	4
.nv.constant0._ZN7cutlass13device_kernelINS_4gemm6kernel13GemmUniversalIN4cute5tupleIJiiiiEEENS1_10collective13CollectiveMmaINS1_37MainloopSm90TmaGmmaWarpSpecializedFP8ILi9ENS5_IJNS4_1CILi2EEESB_NSA_ILi1EEEEEENS1_35KernelTmaWarpSpecializedCooperativeEEENS5_IJNSA_ILi128EEENSA_ILi64EEESG_EEENS_12float_e5m2_tENS5_IJlSC_lEEESJ_SK_NS4_8TiledMMAINS4_8MMA_AtomIJNS4_4SM904GMMA30MMA_64x64x32_F32E5M2E5M2_SS_TNILNSO_7ScaleInE1ELSQ_1EEEEEENS4_6LayoutINS5_IJSB_SC_SC_EEENS5_IJSC_NSA_ILi0EEESV_EEEEENS5_IJNS4_10UnderscoreESY_SY_EEEEENS4_23SM90_TMA_LOAD_MULTICASTENS4_14ComposedLayoutINS4_7SwizzleILi3ELi4ELi3EEENS4_18smem_ptr_flag_bitsILi8EEENST_INS5_IJNSA_ILi8EEESG_EEENS5_IJSG_SC_EEEEEEEvNS4_8identityES11_S1B_vS1C_EENS_8epilogue10collective6detail29Sm90TmaWarpSpecializedAdapterINS1F_15DefaultEpilogueISJ_SK_SK_NS1E_6thread17LinearCombinationISJ_Li1EffLNS1J_9ScaleType4KindE0ELNS_15FloatRoundStyleE2ESJ_EENS1_15EpilogueDefaultEEEEEvvEEEEvNT_6ParamsE:
	.zero		1664


//--------------------- SYMBOLS --------------------------

	.type		.nv.reservedSmem.offset0,@object
	.size		.nv.reservedSmem.offset0,0x4
